def attn_fwd(
    Q,
    K,
    V,
    Out,
    Lse,
    sm_scale,
    stride_qz,
    stride_qh,
    stride_qm,
    stride_qk,
    stride_kz,
    stride_kh,
    stride_kn,
    stride_kk,
    stride_vz,
    stride_vh,
    stride_vn,
    stride_vk,
    stride_oz,
    stride_oh,
    stride_om,
    stride_ok,
    seqlen_q,
    seqlen_k,
    BLOCK_M: tl.constexpr,
    BLOCK_N: tl.constexpr,
    HEAD_DIM: tl.constexpr,
    CAUSAL: tl.constexpr,
):
    start_m = tl.program_id(0)
    off_hz = tl.program_id(1)
    q_off = off_hz * stride_qh
    k_off = off_hz * stride_kh
    v_off = off_hz * stride_vh
    offs_m = start_m * BLOCK_M + tl.arange(0, BLOCK_M)
    offs_d = tl.arange(0, HEAD_DIM)
    offs_n = tl.arange(0, BLOCK_N)
    q_ptrs = Q + q_off + offs_m[:, None] * stride_qm + offs_d[None, :] * stride_qk
    k_ptrs = K + k_off + offs_d[:, None] * stride_kk + offs_n[None, :] * stride_kn
    v_ptrs = V + v_off + offs_n[:, None] * stride_vn + offs_d[None, :] * stride_vk
    m_i = tl.full([BLOCK_M], float("-inf"), dtype=tl.float32)
    l_i = tl.zeros([BLOCK_M], dtype=tl.float32) + 1.0
    acc = tl.zeros([BLOCK_M, HEAD_DIM], dtype=tl.float32)
    q = tl.load(q_ptrs)
    acc, l_i, m_i = _attn_fwd_inner(
        acc,
        l_i,
        m_i,
        q,
        k_ptrs,
        v_ptrs,
        sm_scale,
        stride_kn,
        stride_vn,
        start_m,
        seqlen_k,
        BLOCK_M,
        BLOCK_N,
        HEAD_DIM,
        CAUSAL,
    )
    acc = acc / l_i[:, None]
    lse = m_i + tl.math.log2(l_i) / 1.4426950408889634
    o_ptrs = (
        Out
        + off_hz * stride_oh
        + offs_m[:, None] * stride_om
        + offs_d[None, :] * stride_ok
    )
    tl.store(o_ptrs, acc.to(Out.dtype.element_ty))
    tl.store(Lse + off_hz * seqlen_q + offs_m, lse)

# config = {"BLOCK_M": 32, "BLOCK_N": 64, "HEAD_DIM": 32, "arch": "sm_80", "causal": false, "dtype": "fp16", "num_stages": 2, "num_warps": 4}
# arch = sm_80


// ===== COMPILED SASS (sm_80) =====

	.target	sm_80

	.elftype	@"ET_EXEC"


//--------------------- .note.nv.tkinfo           --------------------------
	.section	.note.nv.tkinfo,"",@"SHT_NOTE"
	.sectionflags	@"SHF_NOTE_NV_TKINFO"
	.tkinfo
        /*0018*/ 	.word	0x00000002
        /*0030*/ 	.string	""
        /*0030*/ 	.string	"ptxas"
        /*0030*/ 	.string	"Cuda compilation tools, release 13.0, V13.0.88"
        /*0030*/ 	.string	"Build cuda_13.0.r13.0/compiler.36424714_0"
        /*0030*/ 	.string	"-v  -suppress-debug-info  -lineinfo  -arch sm_80 "



//--------------------- .note.nv.cuinfo           --------------------------
	.section	.note.nv.cuinfo,"",@"SHT_NOTE"
	.sectionflags	@"SHF_NOTE_NV_CUINFO"
        /*0018*/ 	.short	0x0002
        /*001a*/ 	.short	0x0050
        /*001c*/ 	.short	0x0082
	.zero		2


//--------------------- .nv.info                  --------------------------
	.section	.nv.info,"",@"SHT_CUDA_INFO"
	.align	4


	//----- nvinfo : EIATTR_REGCOUNT
	.align		4
        /*0000*/ 	.byte	0x04, 0x2f
        /*0002*/ 	.short	(.L_2 - .L_1)
	.align		4
.L_1:
        /*0004*/ 	.word	index@(attn_fwd)
        /*0008*/ 	.word	0x000000a6


	//----- nvinfo : EIATTR_FRAME_SIZE
	.align		4
.L_2:
        /*000c*/ 	.byte	0x04, 0x11
        /*000e*/ 	.short	(.L_4 - .L_3)
	.align		4
.L_3:
        /*0010*/ 	.word	index@(attn_fwd)
        /*0014*/ 	.word	0x00000000


	//----- nvinfo : EIATTR_MIN_STACK_SIZE
	.align		4
.L_4:
        /*0018*/ 	.byte	0x04, 0x12
        /*001a*/ 	.short	(.L_6 - .L_5)
	.align		4
.L_5:
        /*001c*/ 	.word	index@(attn_fwd)
        /*0020*/ 	.word	0x00000000
.L_6:


//--------------------- .nv.info.attn_fwd         --------------------------
	.section	.nv.info.attn_fwd,"",@"SHT_CUDA_INFO"
	.sectionflags	@""
	.align	4


	//----- nvinfo : EIATTR_CUDA_API_VERSION
	.align		4
        /*0000*/ 	.byte	0x04, 0x37
        /*0002*/ 	.short	(.L_8 - .L_7)
.L_7:
        /*0004*/ 	.word	0x00000082


	//----- nvinfo : EIATTR_SW2861232_WAR
	.align		4
.L_8:
        /*0008*/ 	.byte	0x01, 0x35
	.zero		2


	//----- nvinfo : EIATTR_PARAM_CBANK
	.align		4
        /*000c*/ 	.byte	0x04, 0x0a
        /*000e*/ 	.short	(.L_10 - .L_9)
	.align		4
.L_9:
        /*0010*/ 	.word	index@(.nv.constant0.attn_fwd)
        /*0014*/ 	.short	0x0160
        /*0016*/ 	.short	0x0088


	//----- nvinfo : EIATTR_CBANK_PARAM_SIZE
	.align		4
.L_10:
        /*0018*/ 	.byte	0x03, 0x19
        /*001a*/ 	.short	0x0088


	//----- nvinfo : EIATTR_KPARAM_INFO
	.align		4
        /*001c*/ 	.byte	0x04, 0x17
        /*001e*/ 	.short	(.L_12 - .L_11)
.L_11:
        /*0020*/ 	.word	0x00000000
        /*0024*/ 	.short	0x0019
        /*0026*/ 	.short	0x0080
        /*0028*/ 	.byte	0x00, 0xf4, 0x21, 0x00


	//----- nvinfo : EIATTR_KPARAM_INFO
	.align		4
.L_12:
        /*002c*/ 	.byte	0x04, 0x17
        /*002e*/ 	.short	(.L_14 - .L_13)
.L_13:
        /*0030*/ 	.word	0x00000000
        /*0034*/ 	.short	0x0018
        /*0036*/ 	.short	0x0078
        /*0038*/ 	.byte	0x00, 0xf4, 0x21, 0x00


	//----- nvinfo : EIATTR_KPARAM_INFO
	.align		4
.L_14:
        /*003c*/ 	.byte	0x04, 0x17
        /*003e*/ 	.short	(.L_16 - .L_15)
.L_15:
        /*0040*/ 	.word	0x00000000
        /*0044*/ 	.short	0x0017
        /*0046*/ 	.short	0x0070
        /*0048*/ 	.byte	0x00, 0xf0, 0x11, 0x00


	//----- nvinfo : EIATTR_KPARAM_INFO
	.align		4
.L_16:
        /*004c*/ 	.byte	0x04, 0x17
        /*004e*/ 	.short	(.L_18 - .L_17)
.L_17:
        /*0050*/ 	.word	0x00000000
        /*0054*/ 	.short	0x0016
        /*0056*/ 	.short	0x006c
        /*0058*/ 	.byte	0x00, 0xf0, 0x11, 0x00


	//----- nvinfo : EIATTR_KPARAM_INFO
	.align		4
.L_18:
        /*005c*/ 	.byte	0x04, 0x17
        /*005e*/ 	.short	(.L_20 - .L_19)
.L_19:
        /*0060*/ 	.word	0x00000000
        /*0064*/ 	.short	0x0015
        /*0066*/ 	.short	0x0068
        /*0068*/ 	.byte	0x00, 0xf0, 0x11, 0x00


	//----- nvinfo : EIATTR_KPARAM_INFO
	.align		4
.L_20:
        /*006c*/ 	.byte	0x04, 0x17
        /*006e*/ 	.short	(.L_22 - .L_21)
.L_21:
        /*0070*/ 	.word	0x00000000
        /*0074*/ 	.short	0x0014
        /*0076*/ 	.short	0x0064
        /*0078*/ 	.byte	0x00, 0xf0, 0x11, 0x00


	//----- nvinfo : EIATTR_KPARAM_INFO
	.align		4
.L_22:
        /*007c*/ 	.byte	0x04, 0x17
        /*007e*/ 	.short	(.L_24 - .L_23)
.L_23:
        /*0080*/ 	.word	0x00000000
        /*0084*/ 	.short	0x0013
        /*0086*/ 	.short	0x0060
        /*0088*/ 	.byte	0x00, 0xf0, 0x11, 0x00


	//----- nvinfo : EIATTR_KPARAM_INFO
	.align		4
.L_24:
        /*008c*/ 	.byte	0x04, 0x17
        /*008e*/ 	.short	(.L_26 - .L_25)
.L_25:
        /*0090*/ 	.word	0x00000000
        /*0094*/ 	.short	0x0012
        /*0096*/ 	.short	0x005c
        /*0098*/ 	.byte	0x00, 0xf0, 0x11, 0x00


	//----- nvinfo : EIATTR_KPARAM_INFO
	.align		4
.L_26:
        /*009c*/ 	.byte	0x04, 0x17
        /*009e*/ 	.short	(.L_28 - .L_27)
.L_27:
        /*00a0*/ 	.word	0x00000000
        /*00a4*/ 	.short	0x0011
        /*00a6*/ 	.short	0x0058
        /*00a8*/ 	.byte	0x00, 0xf0, 0x11, 0x00


	//----- nvinfo : EIATTR_KPARAM_INFO
	.align		4
.L_28:
        /*00ac*/ 	.byte	0x04, 0x17
        /*00ae*/ 	.short	(.L_30 - .L_29)
.L_29:
        /*00b0*/ 	.word	0x00000000
        /*00b4*/ 	.short	0x0010
        /*00b6*/ 	.short	0x0054
        /*00b8*/ 	.byte	0x00, 0xf0, 0x11, 0x00


	//----- nvinfo : EIATTR_KPARAM_INFO
	.align		4
.L_30:
        /*00bc*/ 	.byte	0x04, 0x17
        /*00be*/ 	.short	(.L_32 - .L_31)
.L_31:
        /*00c0*/ 	.word	0x00000000
        /*00c4*/ 	.short	0x000f
        /*00c6*/ 	.short	0x0050
        /*00c8*/ 	.byte	0x00, 0xf0, 0x11, 0x00


	//----- nvinfo : EIATTR_KPARAM_INFO
	.align		4
.L_32:
        /*00cc*/ 	.byte	0x04, 0x17
        /*00ce*/ 	.short	(.L_34 - .L_33)
.L_33:
        /*00d0*/ 	.word	0x00000000
        /*00d4*/ 	.short	0x000e
        /*00d6*/ 	.short	0x004c
        /*00d8*/ 	.byte	0x00, 0xf0, 0x11, 0x00


	//----- nvinfo : EIATTR_KPARAM_INFO
	.align		4
.L_34:
        /*00dc*/ 	.byte	0x04, 0x17
        /*00de*/ 	.short	(.L_36 - .L_35)
.L_35:
        /*00e0*/ 	.word	0x00000000
        /*00e4*/ 	.short	0x000d
        /*00e6*/ 	.short	0x0048
        /*00e8*/ 	.byte	0x00, 0xf0, 0x11, 0x00


	//----- nvinfo : EIATTR_KPARAM_INFO
	.align		4
.L_36:
        /*00ec*/ 	.byte	0x04, 0x17
        /*00ee*/ 	.short	(.L_38 - .L_37)
.L_37:
        /*00f0*/ 	.word	0x00000000
        /*00f4*/ 	.short	0x000c
        /*00f6*/ 	.short	0x0044
        /*00f8*/ 	.byte	0x00, 0xf0, 0x11, 0x00


	//----- nvinfo : EIATTR_KPARAM_INFO
	.align		4
.L_38:
        /*00fc*/ 	.byte	0x04, 0x17
        /*00fe*/ 	.short	(.L_40 - .L_39)
.L_39:
        /*0100*/ 	.word	0x00000000
        /*0104*/ 	.short	0x000b
        /*0106*/ 	.short	0x0040
        /*0108*/ 	.byte	0x00, 0xf0, 0x11, 0x00


	//----- nvinfo : EIATTR_KPARAM_INFO
	.align		4
.L_40:
        /*010c*/ 	.byte	0x04, 0x17
        /*010e*/ 	.short	(.L_42 - .L_41)
.L_41:
        /*0110*/ 	.word	0x00000000
        /*0114*/ 	.short	0x000a
        /*0116*/ 	.short	0x003c
        /*0118*/ 	.byte	0x00, 0xf0, 0x11, 0x00


	//----- nvinfo : EIATTR_KPARAM_INFO
	.align		4
.L_42:
        /*011c*/ 	.byte	0x04, 0x17
        /*011e*/ 	.short	(.L_44 - .L_43)
.L_43:
        /*0120*/ 	.word	0x00000000
        /*0124*/ 	.short	0x0009
        /*0126*/ 	.short	0x0038
        /*0128*/ 	.byte	0x00, 0xf0, 0x11, 0x00


	//----- nvinfo : EIATTR_KPARAM_INFO
	.align		4
.L_44:
        /*012c*/ 	.byte	0x04, 0x17
        /*012e*/ 	.short	(.L_46 - .L_45)
.L_45:
        /*0130*/ 	.word	0x00000000
        /*0134*/ 	.short	0x0008
        /*0136*/ 	.short	0x0034
        /*0138*/ 	.byte	0x00, 0xf0, 0x11, 0x00


	//----- nvinfo : EIATTR_KPARAM_INFO
	.align		4
.L_46:
        /*013c*/ 	.byte	0x04, 0x17
        /*013e*/ 	.short	(.L_48 - .L_47)
.L_47:
        /*0140*/ 	.word	0x00000000
        /*0144*/ 	.short	0x0007
        /*0146*/ 	.short	0x0030
        /*0148*/ 	.byte	0x00, 0xf0, 0x11, 0x00


	//----- nvinfo : EIATTR_KPARAM_INFO
	.align		4
.L_48:
        /*014c*/ 	.byte	0x04, 0x17
        /*014e*/ 	.short	(.L_50 - .L_49)
.L_49:
        /*0150*/ 	.word	0x00000000
        /*0154*/ 	.short	0x0006
        /*0156*/ 	.short	0x002c
        /*0158*/ 	.byte	0x00, 0xf0, 0x11, 0x00


	//----- nvinfo : EIATTR_KPARAM_INFO
	.align		4
.L_50:
        /*015c*/ 	.byte	0x04, 0x17
        /*015e*/ 	.short	(.L_52 - .L_51)
.L_51:
        /*0160*/ 	.word	0x00000000
        /*0164*/ 	.short	0x0005
        /*0166*/ 	.short	0x0028
        /*0168*/ 	.byte	0x00, 0xf0, 0x11, 0x00


	//----- nvinfo : EIATTR_KPARAM_INFO
	.align		4
.L_52:
        /*016c*/ 	.byte	0x04, 0x17
        /*016e*/ 	.short	(.L_54 - .L_53)
.L_53:
        /*0170*/ 	.word	0x00000000
        /*0174*/ 	.short	0x0004
        /*0176*/ 	.short	0x0020
        /*0178*/ 	.byte	0x00, 0xf4, 0x21, 0x00


	//----- nvinfo : EIATTR_KPARAM_INFO
	.align		4
.L_54:
        /*017c*/ 	.byte	0x04, 0x17
        /*017e*/ 	.short	(.L_56 - .L_55)
.L_55:
        /*0180*/ 	.word	0x00000000
        /*0184*/ 	.short	0x0003
        /*0186*/ 	.short	0x0018
        /*0188*/ 	.byte	0x00, 0xf4, 0x21, 0x00


	//----- nvinfo : EIATTR_KPARAM_INFO
	.align		4
.L_56:
        /*018c*/ 	.byte	0x04, 0x17
        /*018e*/ 	.short	(.L_58 - .L_57)
.L_57:
        /*0190*/ 	.word	0x00000000
        /*0194*/ 	.short	0x0002
        /*0196*/ 	.short	0x0010
        /*0198*/ 	.byte	0x00, 0xf4, 0x21, 0x00


	//----- nvinfo : EIATTR_KPARAM_INFO
	.align		4
.L_58:
        /*019c*/ 	.byte	0x04, 0x17
        /*019e*/ 	.short	(.L_60 - .L_59)
.L_59:
        /*01a0*/ 	.word	0x00000000
        /*01a4*/ 	.short	0x0001
        /*01a6*/ 	.short	0x0008
        /*01a8*/ 	.byte	0x00, 0xf4, 0x21, 0x00


	//----- nvinfo : EIATTR_KPARAM_INFO
	.align		4
.L_60:
        /*01ac*/ 	.byte	0x04, 0x17
        /*01ae*/ 	.short	(.L_62 - .L_61)
.L_61:
        /*01b0*/ 	.word	0x00000000
        /*01b4*/ 	.short	0x0000
        /*01b6*/ 	.short	0x0000
        /*01b8*/ 	.byte	0x00, 0xf4, 0x21, 0x00


	//----- nvinfo : EIATTR_MAXREG_COUNT
	.align		4
.L_62:
        /*01bc*/ 	.byte	0x03, 0x1b
        /*01be*/ 	.short	0x00ff


	//----- nvinfo : EIATTR_NUM_BARRIERS
	.align		4
        /*01c0*/ 	.byte	0x02, 0x4c
        /*01c2*/ 	.byte	0x01
	.zero		1


	//----- nvinfo : EIATTR_MERCURY_ISA_VERSION
	.align		4
        /*01c4*/ 	.byte	0x03, 0x5f
        /*01c6*/ 	.short	0x0000


	//----- nvinfo : EIATTR_COOP_GROUP_MASK_REGIDS
	.align		4
        /*01c8*/ 	.byte	0x04, 0x29
        /*01ca*/ 	.short	(.L_64 - .L_63)


	//   ....[0]....
.L_63:
        /*01cc*/ 	.word	0xffffffff


	//   ....[1]....
        /*01d0*/ 	.word	0xffffffff


	//   ....[2]....
        /*01d4*/ 	.word	0xffffffff


	//   ....[3]....
        /*01d8*/ 	.word	0xffffffff


	//   ....[4]....
        /*01dc*/ 	.word	0xffffffff


	//   ....[5]....
        /*01e0*/ 	.word	0xffffffff


	//   ....[6]....
        /*01e4*/ 	.word	0xffffffff


	//   ....[7]....
        /*01e8*/ 	.word	0xffffffff


	//----- nvinfo : EIATTR_COOP_GROUP_INSTR_OFFSETS
	.align		4
.L_64:
        /*01ec*/ 	.byte	0x04, 0x28
        /*01ee*/ 	.short	(.L_66 - .L_65)


	//   ....[0]....
.L_65:
        /*01f0*/ 	.word	0x00001850


	//   ....[1]....
        /*01f4*/ 	.word	0x00001900


	//   ....[2]....
        /*01f8*/ 	.word	0x00001930


	//   ....[3]....
        /*01fc*/ 	.word	0x000019a0


	//   ....[4]....
        /*0200*/ 	.word	0x00002570


	//   ....[5]....
        /*0204*/ 	.word	0x00002580


	//   ....[6]....
        /*0208*/ 	.word	0x00002610


	//   ....[7]....
        /*020c*/ 	.word	0x00002620


	//----- nvinfo : EIATTR_EXIT_INSTR_OFFSETS
	.align		4
.L_66:
        /*0210*/ 	.byte	0x04, 0x1c
        /*0212*/ 	.short	(.L_68 - .L_67)


	//   ....[0]....
.L_67:
        /*0214*/ 	.word	0x00003450


	//   ....[1]....
        /*0218*/ 	.word	0x000034f0


	//----- nvinfo : EIATTR_REQNTID
	.align		4
.L_68:
        /*021c*/ 	.byte	0x04, 0x10
        /*021e*/ 	.short	(.L_70 - .L_69)
.L_69:
        /*0220*/ 	.word	0x00000080
        /*0224*/ 	.word	0x00000001
        /*0228*/ 	.word	0x00000001
.L_70:


//--------------------- .nv.callgraph             --------------------------
	.section	.nv.callgraph,"",@"SHT_CUDA_CALLGRAPH"
	.align	4
	.sectionentsize	8
	.align		4
        /*0000*/ 	.word	0x00000000
	.align		4
        /*0004*/ 	.word	0xffffffff
	.align		4
        /*0008*/ 	.word	0x00000000
	.align		4
        /*000c*/ 	.word	0xfffffffe
	.align		4
        /*0010*/ 	.word	0x00000000
	.align		4
        /*0014*/ 	.word	0xfffffffd
	.align		4
        /*0018*/ 	.word	0x00000000
	.align		4
        /*001c*/ 	.word	0xfffffffc


//--------------------- .nv.rel.action            --------------------------
	.section	.nv.rel.action,"",@"SHT_CUDA_RELOCINFO"
	.align	8
	.sectionentsize	8
        /*0000*/ 	.byte	0x73, 0x00, 0x00, 0x00, 0x00, 0x00, 0x00, 0x00, 0x00, 0x00, 0x00, 0x11, 0x25, 0x00, 0x05, 0x36


//--------------------- .nv.constant4             --------------------------
	.section	.nv.constant4,"a",@progbits
	.align	8
	.align		8
.nv.constant4:
        /*0000*/ 	.dword	_$_str


//--------------------- .nv.constant0.attn_fwd    --------------------------
	.section	.nv.constant0.attn_fwd,"a",@progbits
	.sectionflags	@""
	.align	4
.nv.constant0.attn_fwd:
	.zero		488


//--------------------- .text.attn_fwd            --------------------------
	.section	.text.attn_fwd,"ax",@progbits
	.sectioninfo	@"SHI_REGISTERS=166"
	.align	128
        .global         attn_fwd
        .type           attn_fwd,@function
        .size           attn_fwd,(.L_x_3 - attn_fwd)
        .other          attn_fwd,@"STO_CUDA_ENTRY STV_DEFAULT"
attn_fwd:
.text.attn_fwd:
[----:B------:R-:W-:Y:S02]  /*0000*/  MOV R1, c[0x0][0x28] ;  /* 0x00000a0000017a02 */ /* 0x000fe40000000f00 */
[----:B------:R-:W0:Y:S01]  /*0010*/  S2R R0, SR_TID.X ;  /* 0x0000000000007919 */ /* 0x000e220000002100 */
[----:B------:R-:W-:Y:S01]  /*0020*/  MOV R16, c[0x0][0x198] ;  /* 0x0000660000107a02 */ /* 0x000fe20000000f00 */
[----:B------:R-:W-:Y:S02]  /*0030*/  ULDC.64 UR4, c[0x0][0x118] ;  /* 0x0000460000047ab9 */ /* 0x000fe40000000a00 */
[----:B------:R-:W1:Y:S04]  /*0040*/  S2R R3, SR_CTAID.X ;  /* 0x0000000000037919 */ /* 0x000e680000002500 */
[----:B------:R-:W2:Y:S01]  /*0050*/  S2R R2, SR_CTAID.Y ;  /* 0x0000000000027919 */ /* 0x000ea20000002600 */
[----:B0-----:R-:W-:Y:S02]  /*0060*/  LOP3.LUT R20, R0, 0x1f, RZ, 0xc0, !PT ;  /* 0x0000001f00147812 */ /* 0x001fe400078ec0ff */
[----:B------:R-:W-:-:S02]  /*0070*/  SHF.R.U32.HI R4, RZ, 0x5, R0 ;  /* 0x00000005ff047819 */ /* 0x000fc40000011600 */
[----:B-1----:R-:W-:Y:S02]  /*0080*/  LEA R3, R3, R20, 0x5 ;  /* 0x0000001403037211 */ /* 0x002fe400078e28ff */
[----:B------:R-:W-:Y:S01]  /*0090*/  SGXT.U32 R4, R4, 0x2 ;  /* 0x000000020404781a */ /* 0x000fe20000000000 */
[----:B--2---:R-:W-:Y:S02]  /*00a0*/  IMAD R5, R2, c[0x0][0x190], RZ ;  /* 0x0000640002057a24 */ /* 0x004fe400078e02ff */
[----:B------:R-:W-:Y:S02]  /*00b0*/  IMAD R7, R3, c[0x0][0x194], RZ ;  /* 0x0000650003077a24 */ /* 0x000fe400078e02ff */
[----:B------:R-:W-:Y:S01]  /*00c0*/  IMAD R11, R4, c[0x0][0x198], RZ ;  /* 0x00006600040b7a24 */ /* 0x000fe200078e02ff */
[C---:B------:R-:W-:Y:S01]  /*00d0*/  SHF.L.U32 R6, R5.reuse, 0x1, RZ ;  /* 0x0000000105067819 */ /* 0x040fe200000006ff */
[----:B------:R-:W-:Y:S01]  /*00e0*/  IMAD.HI R5, R5, 0x2, RZ ;  /* 0x0000000205057827 */ /* 0x000fe200078e02ff */
[----:B------:R-:W-:-:S02]  /*00f0*/  SHF.L.U32 R9, R7, 0x1, RZ ;  /* 0x0000000107097819 */ /* 0x000fc400000006ff */
[C---:B------:R-:W-:Y:S01]  /*0100*/  LEA R12, R16.reuse, R11, 0x2 ;  /* 0x0000000b100c7211 */ /* 0x040fe200078e10ff */
[----:B------:R-:W-:Y:S01]  /*0110*/  IMAD.HI R8, R7, 0x2, RZ ;  /* 0x0000000207087827 */ /* 0x000fe200078e02ff */
[----:B------:R-:W-:Y:S02]  /*0120*/  IADD3 R24, P0, P1, R9, c[0x0][0x160], R6 ;  /* 0x0000580009187a10 */ /* 0x000fe4000791e006 */
[----:B------:R-:W-:Y:S02]  /*0130*/  LEA R9, R16, R12, 0x2 ;  /* 0x0000000c10097211 */ /* 0x000fe400078e10ff */
[----:B------:R-:W-:Y:S02]  /*0140*/  IADD3.X R26, R8, c[0x0][0x164], R5, P0, P1 ;  /* 0x00005900081a7a10 */ /* 0x000fe400007e2405 */
[----:B------:R-:W-:Y:S02]  /*0150*/  LEA R6, P0, R11, R24, 0x1 ;  /* 0x000000180b067211 */ /* 0x000fe400078008ff */
[----:B------:R-:W-:-:S02]  /*0160*/  LEA R13, R16, R9, 0x2 ;  /* 0x00000009100d7211 */ /* 0x000fc400078e10ff */
[----:B------:R-:W-:Y:S02]  /*0170*/  LEA R10, P1, R9, R24, 0x1 ;  /* 0x00000018090a7211 */ /* 0x000fe400078208ff */
[----:B------:R-:W-:Y:S01]  /*0180*/  LEA.HI.X.SX32 R7, R11, R26, 0x1, P0 ;  /* 0x0000001a0b077211 */ /* 0x000fe200000f0eff */
[----:B------:R-:W-:Y:S01]  /*0190*/  IMAD R15, R16, 0x4, R13 ;  /* 0x00000004100f7824 */ /* 0x000fe200078e020d */
[C---:B------:R-:W-:Y:S02]  /*01a0*/  LEA R8, P0, R12.reuse, R24, 0x1 ;  /* 0x000000180c087211 */ /* 0x040fe400078008ff */
[-C--:B------:R-:W-:Y:S01]  /*01b0*/  LEA.HI.X.SX32 R11, R9, R26.reuse, 0x1, P1 ;  /* 0x0000001a090b7211 */ /* 0x080fe200008f0eff */
[----:B------:R0:W2:Y:S01]  /*01c0*/  LDG.E.U16 R23, [R6.64] ;  /* 0x0000000406177981 */ /* 0x0000a2000c1e1500 */
[----:B------:R-:W-:Y:S02]  /*01d0*/  LEA.HI.X.SX32 R9, R12, R26, 0x1, P0 ;  /* 0x0000001a0c097211 */ /* 0x000fe400000f0eff */
[----:B------:R-:W-:Y:S01]  /*01e0*/  LEA.HI R5, R0, 0x1c, RZ, 0x1b ;  /* 0x0000001c00057811 */ /* 0x000fe200078fd8ff */
[----:B------:R1:W3:Y:S01]  /*01f0*/  LDG.E.U16 R25, [R10.64] ;  /* 0x000000040a197981 */ /* 0x0002e2000c1e1500 */
[----:B------:R-:W-:-:S02]  /*0200*/  LEA R12, P0, R13, R24, 0x1 ;  /* 0x000000180d0c7211 */ /* 0x000fc400078008ff */
[C---:B------:R-:W-:Y:S01]  /*0210*/  LEA R21, R16.reuse, R15, 0x2 ;  /* 0x0000000f10157211 */ /* 0x040fe200078e10ff */
[----:B------:R-:W-:Y:S01]  /*0220*/  IMAD R19, R5, c[0x0][0x198], RZ ;  /* 0x0000660005137a24 */ /* 0x000fe200078e02ff */
[----:B------:R-:W-:Y:S01]  /*0230*/  LEA.HI.X.SX32 R13, R13, R26, 0x1, P0 ;  /* 0x0000001a0d0d7211 */ /* 0x000fe200000f0eff */
[----:B------:R4:W5:Y:S01]  /*0240*/  LDG.E.U16 R22, [R8.64] ;  /* 0x0000000408167981 */ /* 0x000962000c1e1500 */
[----:B------:R-:W-:Y:S02]  /*0250*/  LEA R17, R16, R21, 0x2 ;  /* 0x0000001510117211 */ /* 0x000fe400078e10ff */
[-C--:B------:R-:W-:Y:S01]  /*0260*/  LEA R14, P0, R15, R24.reuse, 0x1 ;  /* 0x000000180f0e7211 */ /* 0x080fe200078008ff */
[----:B------:R0:W5:Y:S01]  /*0270*/  LDG.E.U16 R12, [R12.64] ;  /* 0x000000040c0c7981 */ /* 0x000162000c1e1500 */
[----:B------:R-:W-:Y:S02]  /*0280*/  LEA R16, P1, R17, R24, 0x1 ;  /* 0x0000001811107211 */ /* 0x000fe400078208ff */
[----:B------:R-:W-:-:S02]  /*0290*/  LEA.HI.X.SX32 R15, R15, R26, 0x1, P0 ;  /* 0x0000001a0f0f7211 */ /* 0x000fc400000f0eff */
[-C--:B------:R-:W-:Y:S02]  /*02a0*/  LEA R18, P2, R19, R24.reuse, 0x1 ;  /* 0x0000001813127211 */ /* 0x080fe400078408ff */
[----:B-1----:R-:W-:Y:S02]  /*02b0*/  LEA R10, P0, R21, R24, 0x1 ;  /* 0x00000018150a7211 */ /* 0x002fe400078008ff */
[-C--:B------:R-:W-:Y:S01]  /*02c0*/  LEA.HI.X.SX32 R17, R17, R26.reuse, 0x1, P1 ;  /* 0x0000001a11117211 */ /* 0x080fe200008f0eff */
[----:B------:R1:W5:Y:S01]  /*02d0*/  LDG.E.U16 R15, [R14.64] ;  /* 0x000000040e0f7981 */ /* 0x000362000c1e1500 */
[-C--:B------:R-:W-:Y:S02]  /*02e0*/  LEA.HI.X.SX32 R19, R19, R26.reuse, 0x1, P2 ;  /* 0x0000001a13137211 */ /* 0x080fe400010f0eff */
[----:B------:R-:W-:Y:S02]  /*02f0*/  LEA.HI.X.SX32 R11, R21, R26, 0x1, P0 ;  /* 0x0000001a150b7211 */ /* 0x000fe400000f0eff */
[----:B------:R-:W5:Y:S04]  /*0300*/  LDG.E.U16 R17, [R16.64] ;  /* 0x0000000410117981 */ /* 0x000f68000c1e1500 */
[----:B------:R1:W5:Y:S04]  /*0310*/  LDG.E.U16 R10, [R10.64] ;  /* 0x000000040a0a7981 */ /* 0x000368000c1e1500 */
[----:B------:R-:W5:Y:S01]  /*0320*/  LDG.E.U16 R18, [R18.64] ;  /* 0x0000000412127981 */ /* 0x000f62000c1e1500 */
[----:B0-----:R-:W-:-:S02]  /*0330*/  SHF.R.S32.HI R6, RZ, 0x6, R0 ;  /* 0x00000006ff067819 */ /* 0x001fc40000011400 */
[----:B----4-:R-:W-:Y:S02]  /*0340*/  LOP3.LUT R8, R0, 0x3f, RZ, 0xc0, !PT ;  /* 0x0000003f00087812 */ /* 0x010fe400078ec0ff */
[----:B------:R-:W-:Y:S02]  /*0350*/  SGXT R6, R6, 0x1 ;  /* 0x000000010606781a */ /* 0x000fe40000000200 */
[----:B------:R-:W-:-:S04]  /*0360*/  SHF.L.U32 R7, R8, 0x1, RZ ;  /* 0x0000000108077819 */ /* 0x000fc800000006ff */
[----:B------:R-:W-:-:S04]  /*0370*/  LOP3.LUT R6, R7, 0x90, R6, 0x78, !PT ;  /* 0x0000009007067812 */ /* 0x000fc800078e7806 */
[----:B------:R-:W-:Y:S02]  /*0380*/  LOP3.LUT R7, R6, 0x20, RZ, 0x3c, !PT ;  /* 0x0000002006077812 */ /* 0x000fe400078e3cff */
[----:B------:R-:W-:-:S04]  /*0390*/  MOV R9, 0x1 ;  /* 0x0000000100097802 */ /* 0x000fc80000000f00 */
[----:B------:R-:W-:Y:S01]  /*03a0*/  ISETP.LE.AND P0, PT, R9, c[0x0][0x1d0], PT ;  /* 0x0000740009007a0c */ /* 0x000fe20003f03270 */
[----:B------:R-:W-:Y:S01]  /*03b0*/  CS2R R40, SRZ ;  /* 0x0000000000287805 */ /* 0x000fe2000001ff00 */
[----:B------:R-:W-:Y:S01]  /*03c0*/  MOV R48, 0xff800000 ;  /* 0xff80000000307802 */ /* 0x000fe20000000f00 */
[----:B------:R-:W-:Y:S01]  /*03d0*/  CS2R R42, SRZ ;  /* 0x00000000002a7805 */ /* 0x000fe2000001ff00 */
[----:B-1----:R-:W-:Y:S01]  /*03e0*/  MOV R11, 0x3f800000 ;  /* 0x3f800000000b7802 */ /* 0x002fe20000000f00 */
[----:B------:R-:W-:Y:S01]  /*03f0*/  CS2R R36, SRZ ;  /* 0x0000000000247805 */ /* 0x000fe2000001ff00 */
[----:B------:R-:W-:Y:S01]  /*0400*/  MOV R21, 0x3f800000 ;  /* 0x3f80000000157802 */ /* 0x000fe20000000f00 */
[----:B------:R-:W-:Y:S01]  /*0410*/  CS2R R38, SRZ ;  /* 0x0000000000267805 */ /* 0x000fe2000001ff00 */
[----:B------:R-:W-:Y:S01]  /*0420*/  MOV R24, 0xff800000 ;  /* 0xff80000000187802 */ /* 0x000fe20000000f00 */
[----:B------:R-:W-:Y:S01]  /*0430*/  CS2R R44, SRZ ;  /* 0x00000000002c7805 */ /* 0x000fe2000001ff00 */
[----:B------:R-:W-:Y:S01]  /*0440*/  CS2R R46, SRZ ;  /* 0x00000000002e7805 */ /* 0x000fe2000001ff00 */
[----:B------:R-:W-:Y:S01]  /*0450*/  CS2R R52, SRZ ;  /* 0x0000000000347805 */ /* 0x000fe2000001ff00 */
[----:B------:R-:W-:Y:S01]  /*0460*/  CS2R R54, SRZ ;  /* 0x0000000000367805 */ /* 0x000fe2000001ff00 */
[C---:B------:R-:W-:Y:S01]  /*0470*/  IMAD.SHL.U32 R13, R0.reuse, 0x8, RZ ;  /* 0x00000008000d7824 */ /* 0x040fe200078e00ff */
[C---:B------:R-:W-:Y:S01]  /*0480*/  SHF.L.U32 R14, R0.reuse, 0x1, RZ ;  /* 0x00000001000e7819 */ /* 0x040fe200000006ff */
[----:B--2---:R-:W-:Y:S04]  /*0490*/  STS.U16 [R6+0x1000], R23 ;  /* 0x0010001706007388 */ /* 0x004fe80000000400 */
[----:B---3--:R-:W-:Y:S04]  /*04a0*/  STS.U16 [R6+0x1200], R25 ;  /* 0x0012001906007388 */ /* 0x008fe80000000400 */
[----:B-----5:R-:W-:Y:S04]  /*04b0*/  STS.U16 [R6+0x1400], R15 ;  /* 0x0014000f06007388 */ /* 0x020fe80000000400 */
[----:B------:R-:W-:Y:S04]  /*04c0*/  STS.U16 [R6+0x1600], R17 ;  /* 0x0016001106007388 */ /* 0x000fe80000000400 */
[----:B------:R-:W-:Y:S04]  /*04d0*/  STS.U16 [R7+0x1100], R22 ;  /* 0x0011001607007388 */ /* 0x000fe80000000400 */
[----:B------:R-:W-:Y:S04]  /*04e0*/  STS.U16 [R7+0x1500], R10 ;  /* 0x0015000a07007388 */ /* 0x000fe80000000400 */
[----:B------:R-:W-:Y:S04]  /*04f0*/  STS.U16 [R7+0x1700], R18 ;  /* 0x0017001207007388 */ /* 0x000fe80000000400 */
[----:B------:R0:W-:Y:S02]  /*0500*/  STS.U16 [R7+0x1300], R12 ;  /* 0x0013000c07007388 */ /* 0x0001e40000000400 */
[----:B0-----:R-:W-:Y:S01]  /*0510*/  LOP3.LUT R12, R0, 0x7, RZ, 0xc0, !PT ;  /* 0x00000007000c7812 */ /* 0x001fe200078ec0ff */
[----:B------:R-:W-:Y:S05]  /*0520*/  @!P0 BRA `(.L_x_0) ;  /* 0x0000227000008947 */ /* 0x000fea0003800000 */
[----:B------:R-:W-:Y:S01]  /*0530*/  IMAD R20, R20, c[0x0][0x1a8], RZ ;  /* 0x00006a0014147a24 */ /* 0x000fe200078e02ff */
[----:B------:R-:W-:Y:S01]  /*0540*/  SHF.R.U32.HI R17, RZ, 0x6, R0 ;  /* 0x00000006ff117819 */ /* 0x000fe20000011600 */
[----:B------:R-:W-:Y:S01]  /*0550*/  IMAD R9, R2, c[0x0][0x1a0], RZ ;  /* 0x0000680002097a24 */ /* 0x000fe200078e02ff */
[----:B------:R-:W-:Y:S01]  /*0560*/  MOV R29, c[0x0][0x1a4] ;  /* 0x00006900001d7a02 */ /* 0x000fe20000000f00 */
[----:B------:R-:W-:Y:S01]  /*0570*/  IMAD R16, R8, c[0x0][0x1b4], RZ ;  /* 0x00006d0008107a24 */ /* 0x000fe200078e02ff */
[C---:B------:R-:W-:Y:S01]  /*0580*/  SHF.L.U32 R11, R20.reuse, 0x1, RZ ;  /* 0x00000001140b7819 */ /* 0x040fe200000006ff */
[----:B------:R-:W-:Y:S01]  /*0590*/  IMAD.HI R20, R20, 0x2, RZ ;  /* 0x0000000214147827 */ /* 0x000fe200078e02ff */
[C---:B------:R-:W-:Y:S01]  /*05a0*/  SHF.L.U32 R10, R9.reuse, 0x1, RZ ;  /* 0x00000001090a7819 */ /* 0x040fe200000006ff */
[----:B------:R-:W-:Y:S01]  /*05b0*/  CS2R R40, SRZ ;  /* 0x0000000000287805 */ /* 0x000fe2000001ff00 */
[----:B------:R-:W-:Y:S01]  /*05c0*/  SHF.L.U32 R18, R16, 0x1, RZ ;  /* 0x0000000110127819 */ /* 0x000fe200000006ff */
[----:B------:R-:W-:Y:S01]  /*05d0*/  IMAD.HI R9, R9, 0x2, RZ ;  /* 0x0000000209097827 */ /* 0x000fe200078e02ff */
[----:B------:R-:W-:Y:S01]  /*05e0*/  IADD3 R130, P0, P1, R11, c[0x0][0x168], R10 ;  /* 0x00005a000b827a10 */ /* 0x000fe2000791e00a */
[----:B------:R-:W-:Y:S01]  /*05f0*/  CS2R R42, SRZ ;  /* 0x00000000002a7805 */ /* 0x000fe2000001ff00 */
[----:B------:R-:W-:Y:S01]  /*0600*/  LOP3.LUT R11, R14, 0x10, RZ, 0xc0, !PT ;  /* 0x000000100e0b7812 */ /* 0x000fe200078ec0ff */
[----:B------:R-:W-:Y:S01]  /*0610*/  IMAD R8, R2, c[0x0][0x1b0], RZ ;  /* 0x00006c0002087a24 */ /* 0x000fe200078e02ff */
[----:B------:R-:W-:Y:S01]  /*0620*/  IADD3.X R26, R20, c[0x0][0x16c], R9, P0, P1 ;  /* 0x00005b00141a7a10 */ /* 0x000fe200007e2409 */
[----:B------:R-:W-:Y:S01]  /*0630*/  IMAD R10, R4, c[0x0][0x1a4], RZ ;  /* 0x00006900040a7a24 */ /* 0x000fe200078e02ff */
[----:B------:R-:W-:Y:S01]  /*0640*/  LOP3.LUT R9, R13, 0x30, RZ, 0xc0, !PT ;  /* 0x000000300d097812 */ /* 0x000fe200078ec0ff */
[----:B------:R-:W-:Y:S01]  /*0650*/  IMAD.HI R16, R16, 0x2, RZ ;  /* 0x0000000210107827 */ /* 0x000fe200078e02ff */
[----:B------:R-:W-:Y:S01]  /*0660*/  SHF.L.U32 R15, R8, 0x1, RZ ;  /* 0x00000001080f7819 */ /* 0x000fe200000006ff */
[----:B------:R-:W-:Y:S01]  /*0670*/  CS2R R36, SRZ ;  /* 0x0000000000247805 */ /* 0x000fe2000001ff00 */
[----:B------:R-:W-:Y:S01]  /*0680*/  LEA R25, R12, R9, 0x6 ;  /* 0x000000090c197211 */ /* 0x000fe200078e30ff */
[----:B------:R-:W-:Y:S01]  /*0690*/  IMAD.HI R9, R8, 0x2, RZ ;  /* 0x0000000208097827 */ /* 0x000fe200078e02ff */
[----:B------:R-:W-:Y:S01]  /*06a0*/  IADD3 R99, P2, P3, R18, c[0x0][0x170], R15 ;  /* 0x00005c0012637a10 */ /* 0x000fe20007b5e00f */
[----:B------:R-:W-:Y:S01]  /*06b0*/  CS2R R38, SRZ ;  /* 0x0000000000267805 */ /* 0x000fe2000001ff00 */
[----:B------:R-:W-:Y:S01]  /*06c0*/  LOP3.LUT R18, R11, 0x20, R0, 0xf8, !PT ;  /* 0x000000200b127812 */ /* 0x000fe200078ef800 */
[----:B------:R-:W-:Y:S01]  /*06d0*/  IMAD R11, R29, 0x4, R10 ;  /* 0x000000041d0b7824 */ /* 0x000fe200078e020a */
[----:B------:R-:W-:Y:S01]  /*06e0*/  SGXT.U32 R8, R17, 0x1 ;  /* 0x000000011108781a */ /* 0x000fe20000000000 */
[----:B------:R-:W-:Y:S01]  /*06f0*/  CS2R R44, SRZ ;  /* 0x00000000002c7805 */ /* 0x000fe2000001ff00 */
[----:B------:R-:W-:Y:S01]  /*0700*/  IADD3.X R27, R16, c[0x0][0x174], R9, P2, P3 ;  /* 0x00005d00101b7a10 */ /* 0x000fe200017e6409 */
[----:B------:R-:W-:Y:S01]  /*0710*/  CS2R R46, SRZ ;  /* 0x00000000002e7805 */ /* 0x000fe2000001ff00 */
[----:B------:R-:W-:Y:S01]  /*0720*/  LEA.HI R9, R0, 0x3c, RZ, 0x1b ;  /* 0x0000003c00097811 */ /* 0x000fe200078fd8ff */
[----:B------:R-:W-:Y:S01]  /*0730*/  IMAD R20, R8, c[0x0][0x1b8], RZ ;  /* 0x00006e0008147a24 */ /* 0x000fe200078e02ff */
[----:B------:R-:W-:Y:S01]  /*0740*/  LEA R8, R29, R11, 0x2 ;  /* 0x0000000b1d087211 */ /* 0x000fe200078e10ff */
[----:B------:R-:W-:Y:S01]  /*0750*/  CS2R R52, SRZ ;  /* 0x0000000000347805 */ /* 0x000fe2000001ff00 */
[----:B------:R-:W-:Y:S01]  /*0760*/  SHF.L.U32 R15, R0, 0x5, RZ ;  /* 0x00000005000f7819 */ /* 0x000fe200000006ff */
[----:B------:R-:W-:Y:S01]  /*0770*/  IMAD R19, R9, c[0x0][0x1a4], RZ ;  /* 0x0000690009137a24 */ /* 0x000fe200078e02ff */
[----:B------:R-:W-:Y:S01]  /*0780*/  LEA R9, R29, R8, 0x2 ;  /* 0x000000081d097211 */ /* 0x000fe200078e10ff */
[----:B------:R-:W-:Y:S01]  /*0790*/  CS2R R54, SRZ ;  /* 0x0000000000367805 */ /* 0x000fe2000001ff00 */
[----:B------:R-:W-:-:S02]  /*07a0*/  LEA R158, P2, R8, R130, 0x1 ;  /* 0x00000082089e7211 */ /* 0x000fc400078408ff */
[----:B------:R-:W-:Y:S02]  /*07b0*/  LEA R16, R29, R9, 0x2 ;  /* 0x000000091d107211 */ /* 0x000fe400078e10ff */
[----:B------:R-:W-:Y:S02]  /*07c0*/  LOP3.LUT R15, R15, 0x200, RZ, 0xc0, !PT ;  /* 0x000002000f0f7812 */ /* 0x000fe400078ec0ff */
[----:B------:R-:W-:Y:S02]  /*07d0*/  LEA R17, R29, R16, 0x2 ;  /* 0x000000101d117211 */ /* 0x000fe400078e10ff */
[----:B------:R-:W-:Y:S02]  /*07e0*/  LOP3.LUT R18, R25, R18, RZ, 0x3c, !PT ;  /* 0x0000001219127212 */ /* 0x000fe400078e3cff */
[----:B------:R-:W-:Y:S02]  /*07f0*/  LEA R162, P0, R10, R130, 0x1 ;  /* 0x000000820aa27211 */ /* 0x000fe400078008ff */
[----:B------:R-:W-:-:S02]  /*0800*/  LEA.HI.X.SX32 R159, R8, R26, 0x1, P2 ;  /* 0x0000001a089f7211 */ /* 0x000fc400010f0eff */
[----:B------:R-:W-:Y:S02]  /*0810*/  LEA R8, R29, R17, 0x2 ;  /* 0x000000111d087211 */ /* 0x000fe400078e10ff */
[----:B------:R-:W-:Y:S01]  /*0820*/  IADD3 R15, R15, R18, RZ ;  /* 0x000000120f0f7210 */ /* 0x000fe20007ffe0ff */
[----:B------:R-:W-:Y:S01]  /*0830*/  IMAD R18, R5, c[0x0][0x1a4], RZ ;  /* 0x0000690005127a24 */ /* 0x000fe200078e02ff */
[----:B------:R-:W-:Y:S02]  /*0840*/  LEA R160, P1, R11, R130, 0x1 ;  /* 0x000000820ba07211 */ /* 0x000fe400078208ff */
[----:B------:R-:W-:Y:S02]  /*0850*/  LEA.HI.X.SX32 R163, R10, R26, 0x1, P0 ;  /* 0x0000001a0aa37211 */ /* 0x000fe400000f0eff */
[----:B------:R-:W-:Y:S02]  /*0860*/  LEA R10, R29, R8, 0x3 ;  /* 0x000000081d0a7211 */ /* 0x000fe400078e18ff */
[----:B------:R-:W-:-:S02]  /*0870*/  MOV R31, c[0x0][0x1b8] ;  /* 0x00006e00001f7a02 */ /* 0x000fc40000000f00 */
[----:B------:R-:W-:Y:S02]  /*0880*/  LEA.HI.X.SX32 R161, R11, R26, 0x1, P1 ;  /* 0x0000001a0ba17211 */ /* 0x000fe400008f0eff */
[----:B------:R-:W-:Y:S02]  /*0890*/  LEA R156, P0, R9, R130, 0x1 ;  /* 0x00000082099c7211 */ /* 0x000fe400078008ff */
[----:B------:R-:W-:Y:S02]  /*08a0*/  LEA R11, R29, R10, 0x2 ;  /* 0x0000000a1d0b7211 */ /* 0x000fe400078e10ff */
[----:B------:R-:W-:Y:S02]  /*08b0*/  LEA R21, R31, R20, 0x1 ;  /* 0x000000141f157211 */ /* 0x000fe400078e08ff */
[-C--:B------:R-:W-:Y:S02]  /*08c0*/  LEA R144, P3, R18, R130.reuse, 0x1 ;  /* 0x0000008212907211 */ /* 0x080fe400078608ff */
[----:B------:R-:W-:-:S02]  /*08d0*/  LEA R152, P1, R16, R130, 0x1 ;  /* 0x0000008210987211 */ /* 0x000fc400078208ff */
[-C--:B------:R-:W-:Y:S02]  /*08e0*/  LEA.HI.X.SX32 R157, R9, R26.reuse, 0x1, P0 ;  /* 0x0000001a099d7211 */ /* 0x080fe400000f0eff */
[----:B------:R-:W-:Y:S02]  /*08f0*/  LEA R9, R29, R11, 0x2 ;  /* 0x0000000b1d097211 */ /* 0x000fe400078e10ff */
[----:B------:R-:W-:Y:S01]  /*0900*/  LEA.HI.X.SX32 R145, R18, R26, 0x1, P3 ;  /* 0x0000001a12917211 */ /* 0x000fe200018f0eff */
[----:B------:R-:W-:Y:S01]  /*0910*/  IMAD R18, R31, 0x2, R21 ;  /* 0x000000021f127824 */ /* 0x000fe200078e0215 */
[----:B------:R-:W-:Y:S02]  /*0920*/  LEA R128, P4, R19, R130, 0x1 ;  /* 0x0000008213807211 */ /* 0x000fe400078808ff */
[----:B------:R-:W-:Y:S02]  /*0930*/  LEA.HI.X.SX32 R153, R16, R26, 0x1, P1 ;  /* 0x0000001a10997211 */ /* 0x000fe400008f0eff */
[----:B------:R-:W-:-:S02]  /*0940*/  LEA R146, P1, R8, R130, 0x1 ;  /* 0x0000008208927211 */ /* 0x000fc400078208ff */
[----:B------:R-:W-:Y:S02]  /*0950*/  LEA R16, R29, R9, 0x2 ;  /* 0x000000091d107211 */ /* 0x000fe400078e10ff */
[----:B------:R-:W-:Y:S02]  /*0960*/  LEA.HI.X.SX32 R129, R19, R26, 0x1, P4 ;  /* 0x0000001a13817211 */ /* 0x000fe400020f0eff */
[----:B------:R-:W-:Y:S02]  /*0970*/  LEA R19, R31, R18, 0x1 ;  /* 0x000000121f137211 */ /* 0x000fe400078e08ff */
[----:B------:R-:W-:Y:S01]  /*0980*/  LEA.HI.X.SX32 R147, R8, R26, 0x1, P1 ;  /* 0x0000001a08937211 */ /* 0x000fe200008f0eff */
[----:B------:R-:W-:Y:S01]  /*0990*/  IMAD R8, R29, 0x4, R16 ;  /* 0x000000041d087824 */ /* 0x000fe200078e0210 */
[----:B------:R-:W-:Y:S02]  /*09a0*/  LEA R150, P0, R17, R130, 0x1 ;  /* 0x0000008211967211 */ /* 0x000fe400078008ff */
[----:B------:R-:W-:-:S02]  /*09b0*/  LEA R22, R31, R19, 0x1 ;  /* 0x000000131f167211 */ /* 0x000fc400078e08ff */
[----:B------:R-:W-:Y:S02]  /*09c0*/  LEA.HI.X.SX32 R151, R17, R26, 0x1, P0 ;  /* 0x0000001a11977211 */ /* 0x000fe400000f0eff */
[-C--:B------:R-:W-:Y:S02]  /*09d0*/  LEA R140, P1, R11, R130.reuse, 0x1 ;  /* 0x000000820b8c7211 */ /* 0x080fe400078208ff */
[----:B------:R-:W-:Y:S02]  /*09e0*/  LEA R138, P2, R9, R130, 0x1 ;  /* 0x00000082098a7211 */ /* 0x000fe400078408ff */
[----:B------:R-:W-:Y:S02]  /*09f0*/  LEA R17, R29, R8, 0x2 ;  /* 0x000000081d117211 */ /* 0x000fe400078e10ff */
[----:B------:R-:W-:Y:S02]  /*0a00*/  LEA R23, R31, R22, 0x1 ;  /* 0x000000161f177211 */ /* 0x000fe400078e08ff */
[----:B------:R-:W-:-:S02]  /*0a10*/  LEA R142, P0, R10, R130, 0x1 ;  /* 0x000000820a8e7211 */ /* 0x000fc400078008ff */
[-C--:B------:R-:W-:Y:S02]  /*0a20*/  LEA.HI.X.SX32 R141, R11, R26.reuse, 0x1, P1 ;  /* 0x0000001a0b8d7211 */ /* 0x080fe400008f0eff */
[----:B------:R-:W-:Y:S02]  /*0a30*/  LEA.HI.X.SX32 R139, R9, R26, 0x1, P2 ;  /* 0x0000001a098b7211 */ /* 0x000fe400010f0eff */
[----:B------:R-:W-:Y:S02]  /*0a40*/  LEA R9, R29, R17, 0x2 ;  /* 0x000000111d097211 */ /* 0x000fe400078e10ff */
[----:B------:R-:W-:Y:S02]  /*0a50*/  LEA R134, P1, R8, R130, 0x1 ;  /* 0x0000008208867211 */ /* 0x000fe400078208ff */
[----:B------:R-:W-:Y:S02]  /*0a60*/  LEA R24, R31, R23, 0x1 ;  /* 0x000000171f187211 */ /* 0x000fe400078e08ff */
[----:B------:R-:W-:-:S02]  /*0a70*/  LEA.HI.X.SX32 R143, R10, R26, 0x1, P0 ;  /* 0x0000001a0a8f7211 */ /* 0x000fc400000f0eff */
[-C--:B------:R-:W-:Y:S02]  /*0a80*/  LEA R136, P0, R16, R130.reuse, 0x1 ;  /* 0x0000008210887211 */ /* 0x080fe400078008ff */
[-C--:B------:R-:W-:Y:S02]  /*0a90*/  LEA R132, P2, R17, R130.reuse, 0x1 ;  /* 0x0000008211847211 */ /* 0x080fe400078408ff */
[----:B------:R-:W-:Y:S02]  /*0aa0*/  LEA R130, P3, R9, R130, 0x1 ;  /* 0x0000008209827211 */ /* 0x000fe400078608ff */
[----:B------:R-:W-:Y:S02]  /*0ab0*/  LEA.HI.X.SX32 R135, R8, R26, 0x1, P1 ;  /* 0x0000001a08877211 */ /* 0x000fe400008f0eff */
[----:B------:R-:W-:Y:S02]  /*0ac0*/  LEA R8, R31, R24, 0x1 ;  /* 0x000000181f087211 */ /* 0x000fe400078e08ff */
[----:B------:R-:W-:-:S02]  /*0ad0*/  LEA.HI.X.SX32 R131, R9, R26, 0x1, P3 ;  /* 0x0000001a09837211 */ /* 0x000fc400018f0eff */
[----:B------:R-:W-:Y:S02]  /*0ae0*/  LEA R9, R31, R8, 0x1 ;  /* 0x000000081f097211 */ /* 0x000fe400078e08ff */
[----:B------:R-:W-:Y:S02]  /*0af0*/  LEA R124, P1, R21, R99, 0x1 ;  /* 0x00000063157c7211 */ /* 0x000fe400078208ff */
[C---:B------:R-:W-:Y:S02]  /*0b00*/  LEA R10, R31.reuse, R9, 0x1 ;  /* 0x000000091f0a7211 */ /* 0x040fe400078e08ff */
[----:B------:R-:W-:Y:S02]  /*0b10*/  LEA.HI.X.SX32 R137, R16, R26, 0x1, P0 ;  /* 0x0000001a10897211 */ /* 0x000fe400000f0eff */
[----:B------:R-:W-:Y:S02]  /*0b20*/  LEA R11, R31, R10, 0x1 ;  /* 0x0000000a1f0b7211 */ /* 0x000fe400078e08ff */
[----:B------:R-:W-:-:S02]  /*0b30*/  LEA.HI.X.SX32 R133, R17, R26, 0x1, P2 ;  /* 0x0000001a11857211 */ /* 0x000fc400010f0eff */
[----:B------:R-:W-:Y:S02]  /*0b40*/  LEA R126, P0, R20, R99, 0x1 ;  /* 0x00000063147e7211 */ /* 0x000fe400078008ff */
[----:B------:R-:W-:Y:S02]  /*0b50*/  LEA.HI.X.SX32 R125, R21, R27, 0x1, P1 ;  /* 0x0000001b157d7211 */ /* 0x000fe400008f0eff */
[-C--:B------:R-:W-:Y:S02]  /*0b60*/  LEA R122, P2, R18, R99.reuse, 0x1 ;  /* 0x00000063127a7211 */ /* 0x080fe400078408ff */
[----:B------:R-:W-:Y:S02]  /*0b70*/  LEA R118, P1, R22, R99, 0x1 ;  /* 0x0000006316767211 */ /* 0x000fe400078208ff */
[----:B------:R-:W-:Y:S02]  /*0b80*/  LEA R16, R31, R11, 0x1 ;  /* 0x0000000b1f107211 */ /* 0x000fe400078e08ff */
[----:B------:R-:W-:-:S02]  /*0b90*/  LEA.HI.X.SX32 R127, R20, R27, 0x1, P0 ;  /* 0x0000001b147f7211 */ /* 0x000fc400000f0eff */
[----:B------:R-:W-:Y:S02]  /*0ba0*/  LEA.HI.X.SX32 R123, R18, R27, 0x1, P2 ;  /* 0x0000001b127b7211 */ /* 0x000fe400010f0eff */
[----:B------:R-:W-:Y:S02]  /*0bb0*/  LEA R120, P0, R19, R99, 0x1 ;  /* 0x0000006313787211 */ /* 0x000fe400078008ff */
[----:B------:R-:W-:Y:S02]  /*0bc0*/  LEA.HI.X.SX32 R119, R22, R27, 0x1, P1 ;  /* 0x0000001b16777211 */ /* 0x000fe400008f0eff */
[-C--:B------:R-:W-:Y:S02]  /*0bd0*/  LEA R116, P2, R23, R99.reuse, 0x1 ;  /* 0x0000006317747211 */ /* 0x080fe400078408ff */
[----:B------:R-:W-:Y:S02]  /*0be0*/  LEA R112, P1, R8, R99, 0x1 ;  /* 0x0000006308707211 */ /* 0x000fe400078208ff */
[----:B------:R-:W-:-:S02]  /*0bf0*/  LEA R17, R31, R16, 0x1 ;  /* 0x000000101f117211 */ /* 0x000fc400078e08ff */
[-C--:B------:R-:W-:Y:S01]  /*0c00*/  LEA.HI.X.SX32 R121, R19, R27.reuse, 0x1, P0 ;  /* 0x0000001b13797211 */ /* 0x080fe200000f0eff */
[----:B------:R-:W-:Y:S01]  /*0c10*/  IMAD R19, R12, 0x90, RZ ;  /* 0x000000900c137824 */ /* 0x000fe200078e02ff */
[----:B------:R-:W-:Y:S02]  /*0c20*/  LEA.HI.X.SX32 R117, R23, R27, 0x1, P2 ;  /* 0x0000001b17757211 */ /* 0x000fe400010f0eff */
[----:B------:R-:W-:Y:S02]  /*0c30*/  LEA R114, P0, R24, R99, 0x1 ;  /* 0x0000006318727211 */ /* 0x000fe400078008ff */
[----:B------:R-:W-:Y:S01]  /*0c40*/  LEA.HI.X.SX32 R113, R8, R27, 0x1, P1 ;  /* 0x0000001b08717211 */ /* 0x000fe200008f0eff */
[----:B------:R-:W-:Y:S01]  /*0c50*/  IMAD R8, R31, 0x2, R17 ;  /* 0x000000021f087824 */ /* 0x000fe200078e0211 */
[----:B------:R-:W-:Y:S02]  /*0c60*/  LEA R110, P2, R9, R99, 0x1 ;  /* 0x00000063096e7211 */ /* 0x000fe400078408ff */
[----:B------:R-:W-:-:S02]  /*0c70*/  LEA.HI.X.SX32 R115, R24, R27, 0x1, P0 ;  /* 0x0000001b18737211 */ /* 0x000fc400000f0eff */
[----:B------:R-:W-:Y:S02]  /*0c80*/  LEA.HI.X.SX32 R111, R9, R27, 0x1, P2 ;  /* 0x0000001b096f7211 */ /* 0x000fe400010f0eff */
[-C--:B------:R-:W-:Y:S02]  /*0c90*/  LEA R106, P0, R10, R99.reuse, 0x1 ;  /* 0x000000630a6a7211 */ /* 0x080fe400078008ff */
[----:B------:R-:W-:Y:S02]  /*0ca0*/  LEA R9, R31, R8, 0x1 ;  /* 0x000000081f097211 */ /* 0x000fe400078e08ff */
[-C--:B------:R-:W-:Y:S02]  /*0cb0*/  LEA R104, P1, R11, R99.reuse, 0x1 ;  /* 0x000000630b687211 */ /* 0x080fe400078208ff */
[----:B------:R-:W-:Y:S02]  /*0cc0*/  LEA R102, P2, R16, R99, 0x1 ;  /* 0x0000006310667211 */ /* 0x000fe400078408ff */
[----:B------:R-:W-:-:S02]  /*0cd0*/  LEA.HI.X.SX32 R107, R10, R27, 0x1, P0 ;  /* 0x0000001b0a6b7211 */ /* 0x000fc400000f0eff */
[----:B------:R-:W-:Y:S02]  /*0ce0*/  LEA R10, R31, R9, 0x1 ;  /* 0x000000091f0a7211 */ /* 0x000fe400078e08ff */
[-C--:B------:R-:W-:Y:S02]  /*0cf0*/  LEA.HI.X.SX32 R105, R11, R27.reuse, 0x1, P1 ;  /* 0x0000001b0b697211 */ /* 0x080fe400008f0eff */
[----:B------:R-:W-:Y:S02]  /*0d00*/  LEA.HI.X.SX32 R103, R16, R27, 0x1, P2 ;  /* 0x0000001b10677211 */ /* 0x000fe400010f0eff */
[-C--:B------:R-:W-:Y:S02]  /*0d10*/  LEA R100, P0, R17, R99.reuse, 0x1 ;  /* 0x0000006311647211 */ /* 0x080fe400078008ff */
[-C--:B------:R-:W-:Y:S02]  /*0d20*/  LEA R22, P1, R8, R99.reuse, 0x1 ;  /* 0x0000006308167211 */ /* 0x080fe400078208ff */
[----:B------:R-:W-:-:S02]  /*0d30*/  LEA R96, P2, R9, R99, 0x1 ;  /* 0x0000006309607211 */ /* 0x000fc400078408ff */
[----:B------:R-:W-:Y:S02]  /*0d40*/  LEA R98, P3, R10, R99, 0x1 ;  /* 0x000000630a627211 */ /* 0x000fe400078608ff */
[----:B------:R-:W-:Y:S02]  /*0d50*/  LOP3.LUT R19, R19, 0x30, R14, 0x78, !PT ;  /* 0x0000003013137812 */ /* 0x000fe400078e780e */
[-C--:B------:R-:W-:Y:S02]  /*0d60*/  LEA.HI.X.SX32 R101, R17, R27.reuse, 0x1, P0 ;  /* 0x0000001b11657211 */ /* 0x080fe400000f0eff */
[-C--:B------:R-:W-:Y:S02]  /*0d70*/  LEA.HI.X.SX32 R23, R8, R27.reuse, 0x1, P1 ;  /* 0x0000001b08177211 */ /* 0x080fe400008f0eff */
[-C--:B------:R-:W-:Y:S02]  /*0d80*/  LEA.HI.X.SX32 R97, R9, R27.reuse, 0x1, P2 ;  /* 0x0000001b09617211 */ /* 0x080fe400010f0eff */
[----:B------:R-:W-:Y:S01]  /*0d90*/  LEA.HI.X.SX32 R99, R10, R27, 0x1, P3 ;  /* 0x0000001b0a637211 */ /* 0x000fe200018f0eff */
[----:B------:R-:W-:Y:S01]  /*0da0*/  IMAD.MOV.U32 R10, RZ, RZ, RZ ;  /* 0x000000ffff0a7224 */ /* 0x000fe200078e00ff */
[----:B------:R-:W-:-:S02]  /*0db0*/  LOP3.LUT R16, R6, 0x40, RZ, 0x3c, !PT ;  /* 0x0000004006107812 */ /* 0x000fc400078e3cff */
[----:B------:R-:W-:Y:S02]  /*0dc0*/  LOP3.LUT R17, R6, 0x60, RZ, 0x3c, !PT ;  /* 0x0000006006117812 */ /* 0x000fe400078e3cff */
[----:B------:R-:W-:Y:S02]  /*0dd0*/  MOV R11, 0x3f800000 ;  /* 0x3f800000000b7802 */ /* 0x000fe40000000f00 */
[----:B------:R-:W-:Y:S02]  /*0de0*/  MOV R109, 0xff800000 ;  /* 0xff800000006d7802 */ /* 0x000fe40000000f00 */
[----:B------:R-:W-:Y:S02]  /*0df0*/  MOV R18, RZ ;  /* 0x000000ff00127202 */ /* 0x000fe40000000f00 */
[----:B------:R-:W-:Y:S02]  /*0e00*/  MOV R8, RZ ;  /* 0x000000ff00087202 */ /* 0x000fe40000000f00 */
[----:B------:R-:W-:-:S02]  /*0e10*/  MOV R108, 0xff800000 ;  /* 0xff800000006c7802 */ /* 0x000fc40000000f00 */
[----:B------:R-:W-:Y:S02]  /*0e20*/  MOV R21, 0x3f800000 ;  /* 0x3f80000000157802 */ /* 0x000fe40000000f00 */
[----:B------:R-:W-:Y:S02]  /*0e30*/  LOP3.LUT R20, R25, 0x30, R14, 0x78, !PT ;  /* 0x0000003019147812 */ /* 0x000fe400078e780e */
[----:B------:R-:W-:Y:S02]  /*0e40*/  LOP3.LUT R9, R19, 0x40, RZ, 0x3c, !PT ;  /* 0x0000004013097812 */ /* 0x000fe400078e3cff */
.L_x_1:
[----:B------:R-:W-:-:S04]  /*0e50*/  IMAD.WIDE R26, R18, 0x2, R160 ;  /* 0x00000002121a7825 */ /* 0x000fc800078e02a0 */
[C---:B------:R-:W-:Y:S01]  /*0e60*/  IMAD.WIDE R28, R18.reuse, 0x2, R158 ;  /* 0x00000002121c7825 */ /* 0x040fe200078e029e */
[----:B------:R0:W2:Y:S03]  /*0e70*/  LDG.E.U16 R62, [R26.64] ;  /* 0x000000041a3e7981 */ /* 0x0000a6000c1e1500 */
[C---:B------:R-:W-:Y:S01]  /*0e80*/  IMAD.WIDE R30, R18.reuse, 0x2, R156 ;  /* 0x00000002121e7825 */ /* 0x040fe200078e029c */
[----:B------:R1:W3:Y:S03]  /*0e90*/  LDG.E.U16 R65, [R28.64] ;  /* 0x000000041c417981 */ /* 0x0002e6000c1e1500 */
[C---:B------:R-:W-:Y:S01]  /*0ea0*/  IMAD.WIDE R24, R18.reuse, 0x2, R162 ;  /* 0x0000000212187825 */ /* 0x040fe200078e02a2 */
[----:B------:R4:W5:Y:S03]  /*0eb0*/  LDG.E.U16 R64, [R30.64] ;  /* 0x000000041e407981 */ /* 0x000966000c1e1500 */
[C---:B------:R-:W-:Y:S01]  /*0ec0*/  IMAD.WIDE R32, R18.reuse, 0x2, R152 ;  /* 0x0000000212207825 */ /* 0x040fe200078e0298 */
[----:B------:R0:W2:Y:S03]  /*0ed0*/  LDG.E.U16 R63, [R24.64] ;  /* 0x00000004183f7981 */ /* 0x0000a6000c1e1500 */
[C---:B------:R-:W-:Y:S01]  /*0ee0*/  IMAD.WIDE R48, R18.reuse, 0x2, R146 ;  /* 0x0000000212307825 */ /* 0x040fe200078e0292 */
[----:B------:R0:W5:Y:S03]  /*0ef0*/  LDG.E.U16 R67, [R32.64] ;  /* 0x0000000420437981 */ /* 0x000166000c1e1500 */
[----:B------:R-:W-:-:S02]  /*0f00*/  IMAD.WIDE R50, R18, 0x2, R142 ;  /* 0x0000000212327825 */ /* 0x000fc400078e028e */
[----:B------:R-:W5:Y:S02]  /*0f10*/  LDG.E.U16 R49, [R48.64] ;  /* 0x0000000430317981 */ /* 0x000f64000c1e1500 */
[C---:B------:R-:W-:Y:S02]  /*0f20*/  IMAD.WIDE R56, R18.reuse, 0x2, R138 ;  /* 0x0000000212387825 */ /* 0x040fe400078e028a */
[----:B------:R-:W5:Y:S02]  /*0f30*/  LDG.E.U16 R51, [R50.64] ;  /* 0x0000000432337981 */ /* 0x000f64000c1e1500 */
[C---:B------:R-:W-:Y:S02]  /*0f40*/  IMAD.WIDE R58, R18.reuse, 0x2, R134 ;  /* 0x00000002123a7825 */ /* 0x040fe400078e0286 */
[----:B------:R-:W5:Y:S02]  /*0f50*/  LDG.E.U16 R57, [R56.64] ;  /* 0x0000000438397981 */ /* 0x000f64000c1e1500 */
[----:B------:R-:W-:-:S02]  /*0f60*/  IMAD.WIDE R60, R18, 0x2, R130 ;  /* 0x00000002123c7825 */ /* 0x000fc400078e0282 */
[----:B------:R-:W5:Y:S02]  /*0f70*/  LDG.E.U16 R59, [R58.64] ;  /* 0x000000043a3b7981 */ /* 0x000f64000c1e1500 */
[C---:B0-----:R-:W-:Y:S02]  /*0f80*/  IMAD.WIDE R26, R18.reuse, 0x2, R144 ;  /* 0x00000002121a7825 */ /* 0x041fe400078e0290 */
[----:B------:R-:W5:Y:S02]  /*0f90*/  LDG.E.U16 R61, [R60.64] ;  /* 0x000000043c3d7981 */ /* 0x000f64000c1e1500 */
[C---:B-1----:R-:W-:Y:S02]  /*0fa0*/  IMAD.WIDE R28, R18.reuse, 0x2, R140 ;  /* 0x00000002121c7825 */ /* 0x042fe400078e028c */
[----:B------:R-:W5:Y:S02]  /*0fb0*/  LDG.E.U16 R26, [R26.64] ;  /* 0x000000041a1a7981 */ /* 0x000f64000c1e1500 */
[----:B----4-:R-:W-:-:S02]  /*0fc0*/  IMAD.WIDE R30, R18, 0x2, R136 ;  /* 0x00000002121e7825 */ /* 0x010fc400078e0288 */
[----:B------:R-:W4:Y:S02]  /*0fd0*/  LDG.E.U16 R28, [R28.64] ;  /* 0x000000041c1c7981 */ /* 0x000f24000c1e1500 */
[C---:B------:R-:W-:Y:S02]  /*0fe0*/  IMAD.WIDE R34, R18.reuse, 0x2, R150 ;  /* 0x0000000212227825 */ /* 0x040fe400078e0296 */
[----:B------:R-:W4:Y:S02]  /*0ff0*/  LDG.E.U16 R30, [R30.64] ;  /* 0x000000041e1e7981 */ /* 0x000f24000c1e1500 */
[C---:B------:R-:W-:Y:S02]  /*1000*/  IMAD.WIDE R32, R18.reuse, 0x2, R132 ;  /* 0x0000000212207825 */ /* 0x040fe400078e0284 */
[----:B------:R-:W4:Y:S02]  /*1010*/  LDG.E.U16 R66, [R34.64] ;  /* 0x0000000422427981 */ /* 0x000f24000c1e1500 */
[----:B------:R-:W-:-:S02]  /*1020*/  IMAD.WIDE R24, R18, 0x2, R128 ;  /* 0x0000000212187825 */ /* 0x000fc400078e0280 */
[----:B------:R-:W4:Y:S04]  /*1030*/  LDG.E.U16 R68, [R32.64] ;  /* 0x0000000420447981 */ /* 0x000f28000c1e1500 */
[----:B------:R-:W4:Y:S04]  /*1040*/  LDG.E.U16 R72, [R24.64] ;  /* 0x0000000418487981 */ /* 0x000f28000c1e1500 */
[----:B------:R-:W-:Y:S01]  /*1050*/  BAR.SYNC.DEFER_BLOCKING 0x0 ;  /* 0x0000000000007b1d */ /* 0x000fe20000010000 */
[----:B------:R-:W-:-:S05]  /*1060*/  IMAD.WIDE R148, R8, 0x2, R106 ;  /* 0x0000000208947825 */ /* 0x000fca00078e026a */
[----:B---3--:R-:W-:Y:S04]  /*1070*/  STS.U16 [R6+0x200], R65 ;  /* 0x0002004106007388 */ /* 0x008fe80000000400 */
[----:B--2---:R-:W-:Y:S04]  /*1080*/  STS.U16 [R6], R63 ;  /* 0x0000003f06007388 */ /* 0x004fe80000000400 */
[----:B-----5:R-:W-:Y:S04]  /*1090*/  STS.U16 [R6+0x400], R67 ;  /* 0x0004004306007388 */ /* 0x020fe80000000400 */
[----:B------:R-:W-:Y:S04]  /*10a0*/  STS.U16 [R6+0x600], R49 ;  /* 0x0006003106007388 */ /* 0x000fe80000000400 */
[----:B------:R-:W-:Y:S04]  /*10b0*/  STS.U16 [R6+0x800], R51 ;  /* 0x0008003306007388 */ /* 0x000fe80000000400 */
[----:B------:R-:W-:Y:S04]  /*10c0*/  STS.U16 [R6+0xa00], R57 ;  /* 0x000a003906007388 */ /* 0x000fe80000000400 */
[----:B------:R-:W-:Y:S04]  /*10d0*/  STS.U16 [R6+0xc00], R59 ;  /* 0x000c003b06007388 */ /* 0x000fe80000000400 */
[----:B------:R-:W-:Y:S04]  /*10e0*/  STS.U16 [R6+0xe00], R61 ;  /* 0x000e003d06007388 */ /* 0x000fe80000000400 */
[----:B------:R-:W-:Y:S04]  /*10f0*/  STS.U16 [R7+0x100], R62 ;  /* 0x0001003e07007388 */ /* 0x000fe80000000400 */
[----:B------:R-:W-:Y:S04]  /*1100*/  STS.U16 [R7+0x300], R64 ;  /* 0x0003004007007388 */ /* 0x000fe80000000400 */
[----:B------:R-:W-:Y:S04]  /*1110*/  STS.U16 [R7+0x700], R26 ;  /* 0x0007001a07007388 */ /* 0x000fe80000000400 */
[----:B----4-:R-:W-:Y:S04]  /*1120*/  STS.U16 [R7+0x500], R66 ;  /* 0x0005004207007388 */ /* 0x010fe80000000400 */
[----:B------:R-:W-:Y:S04]  /*1130*/  STS.U16 [R7+0x900], R28 ;  /* 0x0009001c07007388 */ /* 0x000fe80000000400 */
[----:B------:R-:W-:Y:S04]  /*1140*/  STS.U16 [R7+0xb00], R30 ;  /* 0x000b001e07007388 */ /* 0x000fe80000000400 */
[----:B------:R-:W-:Y:S04]  /*1150*/  STS.U16 [R7+0xd00], R68 ;  /* 0x000d004407007388 */ /* 0x000fe80000000400 */
[----:B------:R-:W-:Y:S04]  /*1160*/  STS.U16 [R7+0xf00], R72 ;  /* 0x000f004807007388 */ /* 0x000fe80000000400 */
[----:B------:R-:W-:Y:S06]  /*1170*/  BAR.SYNC.DEFER_BLOCKING 0x0 ;  /* 0x0000000000007b1d */ /* 0x000fec0000010000 */
[----:B------:R-:W-:Y:S04]  /*1180*/  LDSM.16.MT88.4 R48, [R15+0x1000] ;  /* 0x001000000f30783b */ /* 0x000fe80000004200 */
[----:B------:R-:W0:Y:S04]  /*1190*/  LDSM.16.M88.4 R80, [R20] ;  /* 0x000000001450783b */ /* 0x000e280000000200 */
[----:B------:R-:W1:Y:S04]  /*11a0*/  LDSM.16.M88.4 R84, [R20+0x400] ;  /* 0x000400001454783b */ /* 0x000e680000000200 */
[----:B------:R-:W2:Y:S04]  /*11b0*/  LDSM.16.M88.4 R64, [R20+0x800] ;  /* 0x000800001440783b */ /* 0x000ea80000000200 */
[----:B------:R-:W3:Y:S04]  /*11c0*/  LDSM.16.MT88.4 R56, [R15+0x1400] ;  /* 0x001400000f38783b */ /* 0x000ee80000004200 */
[----:B------:R-:W4:Y:S04]  /*11d0*/  LDSM.16.M88.4 R60, [R20+0x600] ;  /* 0x00060000143c783b */ /* 0x000f280000000200 */
[----:B------:R-:W5:Y:S04]  /*11e0*/  LDSM.16.M88.4 R68, [R20+0xa00] ;  /* 0x000a00001444783b */ /* 0x000f680000000200 */
[----:B------:R-:W3:Y:S04]  /*11f0*/  LDSM.16.M88.4 R32, [R20+0x200] ;  /* 0x000200001420783b */ /* 0x000ee80000000200 */
[----:B------:R-:W4:Y:S04]  /*1200*/  LDSM.16.M88.4 R72, [R20+0xc00] ;  /* 0x000c00001448783b */ /* 0x000f280000000200 */
[----:B------:R-:W4:Y:S01]  /*1210*/  LDSM.16.M88.4 R76, [R20+0xe00] ;  /* 0x000e0000144c783b */ /* 0x000f220000000200 */
[C---:B0-----:R-:W-:Y:S08]  /*1220*/  HMMA.16816.F32 R24, R48.reuse, R80, RZ ;  /* 0x000000503018723c */ /* 0x041ff000000018ff */
[C---:B-1----:R-:W-:Y:S08]  /*1230*/  HMMA.16816.F32 R88, R48.reuse, R84, RZ ;  /* 0x000000543058723c */ /* 0x042ff000000018ff */
[----:B--2---:R-:W-:Y:S08]  /*1240*/  HMMA.16816.F32 R28, R48, R64, RZ ;  /* 0x00000040301c723c */ /* 0x004ff000000018ff */
[----:B---3--:R-:W-:Y:S08]  /*1250*/  HMMA.16816.F32 R80, R56, R82, R24 ;  /* 0x000000523850723c */ /* 0x008ff00000001818 */
[----:B----4-:R-:W-:Y:S08]  /*1260*/  HMMA.16816.F32 R24, R48, R60, RZ ;  /* 0x0000003c3018723c */ /* 0x010ff000000018ff */
[----:B------:R-:W-:Y:S08]  /*1270*/  HMMA.16816.F32 R84, R56, R86, R88 ;  /* 0x000000563854723c */ /* 0x000ff00000001858 */
[----:B-----5:R-:W-:Y:S01]  /*1280*/  HMMA.16816.F32 R88, R48, R68, RZ ;  /* 0x000000443058723c */ /* 0x020fe200000018ff */
[----:B------:R-:W-:-:S07]  /*1290*/  IMAD.WIDE R60, R8, 0x2, R122 ;  /* 0x00000002083c7825 */ /* 0x000fce00078e027a */
[----:B------:R-:W-:Y:S01]  /*12a0*/  HMMA.16816.F32 R92, R48, R32, RZ ;  /* 0x00000020305c723c */ /* 0x000fe200000018ff */
[C---:B------:R-:W-:Y:S01]  /*12b0*/  IMAD.WIDE R64, R8.reuse, 0x2, R120 ;  /* 0x0000000208407825 */ /* 0x040fe200078e0278 */
[----:B------:R0:W2:Y:S03]  /*12c0*/  LDG.E.U16 R61, [R60.64] ;  /* 0x000000043c3d7981 */ /* 0x0000a6000c1e1500 */
[----:B------:R-:W-:-:S03]  /*12d0*/  IMAD.WIDE R68, R8, 0x2, R126 ;  /* 0x0000000208447825 */ /* 0x000fc600078e027e */
[C---:B------:R-:W-:Y:S01]  /*12e0*/  HMMA.16816.F32 R28, R56.reuse, R66, R28 ;  /* 0x00000042381c723c */ /* 0x040fe2000000181c */
[----:B0-----:R0:W3:Y:S06]  /*12f0*/  LDG.E.U16 R60, [R64.64] ;  /* 0x00000004403c7981 */ /* 0x0010ec000c1e1500 */
[C---:B------:R-:W-:Y:S01]  /*1300*/  IMAD.WIDE R66, R8.reuse, 0x2, R124 ;  /* 0x0000000208427825 */ /* 0x040fe200078e027c */
[----:B------:R-:W-:Y:S01]  /*1310*/  HMMA.16816.F32 R24, R56, R62, R24 ;  /* 0x0000003e3818723c */ /* 0x000fe20000001818 */
[----:B------:R1:W4:Y:S04]  /*1320*/  LDG.E.U16 R62, [R68.64] ;  /* 0x00000004443e7981 */ /* 0x000328000c1e1500 */
[----:B------:R5:W2:Y:S01]  /*1330*/  LDG.E.U16 R63, [R66.64] ;  /* 0x00000004423f7981 */ /* 0x000aa2000c1e1500 */
[----:B0-----:R-:W-:-:S02]  /*1340*/  IMAD.WIDE R64, R8, 0x2, R114 ;  /* 0x0000000208407825 */ /* 0x001fc400078e0272 */
[----:B------:R-:W-:Y:S01]  /*1350*/  HMMA.16816.F32 R88, R56, R70, R88 ;  /* 0x000000463858723c */ /* 0x000fe20000001858 */
[----:B------:R0:W2:Y:S01]  /*1360*/  LDG.E.U16 R70, [R148.64] ;  /* 0x0000000494467981 */ /* 0x0000a2000c1e1500 */
[----:B-1----:R-:W-:-:S03]  /*1370*/  IMAD.WIDE R68, R8, 0x2, R110 ;  /* 0x0000000208447825 */ /* 0x002fc600078e026e */
[----:B------:R1:W2:Y:S01]  /*1380*/  LDG.E.U16 R71, [R64.64] ;  /* 0x0000000440477981 */ /* 0x0002a2000c1e1500 */
[C---:B-----5:R-:W-:Y:S02]  /*1390*/  IMAD.WIDE R66, R8.reuse, 0x2, R116 ;  /* 0x0000000208427825 */ /* 0x060fe400078e0274 */
[----:B------:R-:W-:Y:S01]  /*13a0*/  HMMA.16816.F32 R32, R56, R34, R92 ;  /* 0x000000223820723c */ /* 0x000fe2000000185c */
[----:B------:R5:W2:Y:S01]  /*13b0*/  LDG.E.U16 R155, [R68.64] ;  /* 0x00000004449b7981 */ /* 0x000aa2000c1e1500 */
[----:B-1----:R-:W-:-:S06]  /*13c0*/  IMAD.WIDE R64, R8, 0x2, R100 ;  /* 0x0000000208407825 */ /* 0x002fcc00078e0264 */
[----:B------:R-:W-:Y:S01]  /*13d0*/  HMMA.16816.F32 R92, R48, R72, RZ ;  /* 0x00000048305c723c */ /* 0x000fe200000018ff */
[----:B------:R1:W3:Y:S01]  /*13e0*/  LDG.E.U16 R73, [R66.64] ;  /* 0x0000000442497981 */ /* 0x0002e2000c1e1500 */
[----:B-----5:R-:W-:-:S03]  /*13f0*/  IMAD.WIDE R68, R8, 0x2, R104 ;  /* 0x0000000208447825 */ /* 0x020fc600078e0268 */
[----:B------:R5:W3:Y:S01]  /*1400*/  LDG.E.U16 R72, [R64.64] ;  /* 0x0000000440487981 */ /* 0x000ae2000c1e1500 */
[C---:B0-----:R-:W-:Y:S02]  /*1410*/  IMAD.WIDE R148, R8.reuse, 0x2, R96 ;  /* 0x0000000208947825 */ /* 0x041fe400078e0260 */
[----:B------:R-:W-:Y:S01]  /*1420*/  HMMA.16816.F32 R48, R48, R76, RZ ;  /* 0x0000004c3030723c */ /* 0x000fe200000018ff */
[----:B------:R0:W3:Y:S01]  /*1430*/  LDG.E.U16 R69, [R68.64] ;  /* 0x0000000444457981 */ /* 0x0000e2000c1e1500 */
[----:B-1----:R-:W-:-:S04]  /*1440*/  IMAD.WIDE R66, R8, 0x2, R112 ;  /* 0x0000000208427825 */ /* 0x002fc800078e0270 */
[C---:B-----5:R-:W-:Y:S02]  /*1450*/  IMAD.WIDE R64, R8.reuse, 0x2, R22 ;  /* 0x0000000208407825 */ /* 0x060fe400078e0216 */
[----:B------:R1:W5:Y:S02]  /*1460*/  LDG.E.U16 R66, [R66.64] ;  /* 0x0000000442427981 */ /* 0x000364000c1e1500 */
[C---:B------:R-:W-:Y:S02]  /*1470*/  IMAD.WIDE R76, R8.reuse, 0x2, R118 ;  /* 0x00000002084c7825 */ /* 0x040fe400078e0276 */
[----:B0-----:R0:W5:Y:S04]  /*1480*/  LDG.E.U16 R68, [R64.64] ;  /* 0x0000000440447981 */ /* 0x001168000c1e1500 */
[----:B------:R-:W5:Y:S04]  /*1490*/  LDG.E.U16 R76, [R76.64] ;  /* 0x000000044c4c7981 */ /* 0x000f68000c1e1500 */
[----:B-1----:R1:W5:Y:S01]  /*14a0*/  LDG.E.U16 R67, [R148.64] ;  /* 0x0000000494437981 */ /* 0x002362000c1e1500 */
[----:B0-----:R-:W-:-:S06]  /*14b0*/  IMAD.WIDE R64, R8, 0x2, R102 ;  /* 0x0000000208407825 */ /* 0x001fcc00078e0266 */
[----:B------:R0:W5:Y:S01]  /*14c0*/  LDG.E.U16 R65, [R64.64] ;  /* 0x0000000440417981 */ /* 0x000162000c1e1500 */
[----:B-1----:R-:W-:-:S05]  /*14d0*/  IMAD.WIDE R148, R8, 0x2, R98 ;  /* 0x0000000208947825 */ /* 0x002fca00078e0262 */
[----:B0-----:R-:W5:Y:S01]  /*14e0*/  LDG.E.U16 R64, [R148.64] ;  /* 0x0000000494407981 */ /* 0x001f62000c1e1500 */
[C---:B------:R-:W-:Y:S03]  /*14f0*/  HMMA.16816.F32 R92, R56.reuse, R74, R92 ;  /* 0x0000004a385c723c */ /* 0x040fe6000000185c */
[----:B------:R-:W-:Y:S05]  /*1500*/  BAR.SYNC.DEFER_BLOCKING 0x0 ;  /* 0x0000000000007b1d */ /* 0x000fea0000010000 */
[----:B------:R-:W-:Y:S07]  /*1510*/  HMMA.16816.F32 R56, R56, R78, R48 ;  /* 0x0000004e3838723c */ /* 0x000fee0000001830 */
[----:B------:R-:W-:-:S02]  /*1520*/  FMUL R48, R80, c[0x0][0x188] ;  /* 0x0000620050307a20 */ /* 0x000fc40000400000 */
[----:B------:R-:W-:-:S05]  /*1530*/  FMUL R49, R81, c[0x0][0x188] ;  /* 0x0000620051317a20 */ /* 0x000fca0000400000 */
[----:B------:R-:W-:Y:S01]  /*1540*/  FMNMX R49, R48, R49, !PT ;  /* 0x0000003130317209 */ /* 0x000fe20007800000 */
        /* <DEDUP_REMOVED lines=16> */
[----:B------:R-:W-:Y:S02]  /*1650*/  FMUL R48, R82, c[0x0][0x188] ;  /* 0x0000620052307a20 */ /* 0x000fe40000400000 */
[----:B------:R-:W-:-:S05]  /*1660*/  FMUL R49, R83, c[0x0][0x188] ;  /* 0x0000620053317a20 */ /* 0x000fca0000400000 */
[----:B------:R-:W-:Y:S01]  /*1670*/  FMNMX R51, R48, R49, !PT ;  /* 0x0000003130337209 */ /* 0x000fe20007800000 */
[----:B------:R-:W-:-:S05]  /*1680*/  FMUL R48, R34, c[0x0][0x188] ;  /* 0x0000620022307a20 */ /* 0x000fca0000400000 */
[----:B------:R-:W-:Y:S01]  /*1690*/  FMNMX R51, R48, R51, !PT ;  /* 0x0000003330337209 */ /* 0x000fe20007800000 */
[----:B------:R-:W-:Y:S02]  /*16a0*/  FMUL R48, R35, c[0x0][0x188] ;  /* 0x0000620023307a20 */ /* 0x000fe40000400000 */
[----:B------:R-:W-:-:S03]  /*16b0*/  FMUL R50, R88, c[0x0][0x188] ;  /* 0x0000620058327a20 */ /* 0x000fc60000400000 */
[----:B------:R-:W-:Y:S01]  /*16c0*/  FMNMX R51, R48, R51, !PT ;  /* 0x0000003330337209 */ /* 0x000fe20007800000 */
[----:B------:R-:W-:Y:S01]  /*16d0*/  FMUL R48, R86, c[0x0][0x188] ;  /* 0x0000620056307a20 */ /* 0x000fe20000400000 */
[----:B------:R-:W-:Y:S01]  /*16e0*/  FMNMX R50, R50, R75, !PT ;  /* 0x0000004b32327209 */ /* 0x000fe20007800000 */
        /* <DEDUP_REMOVED lines=19> */
[----:B------:R-:W-:-:S04]  /*1820*/  FMNMX R49, R49, R50, !PT ;  /* 0x0000003231317209 */ /* 0x000fc80007800000 */
[----:B------:R-:W-:Y:S01]  /*1830*/  FMNMX R51, R48, R51, !PT ;  /* 0x0000003330337209 */ /* 0x000fe20007800000 */
[----:B------:R-:W-:Y:S01]  /*1840*/  FMUL R48, R90, c[0x0][0x188] ;  /* 0x000062005a307a20 */ /* 0x000fe20000400000 */
[----:B------:R-:W0:Y:S04]  /*1850*/  SHFL.BFLY PT, R50, R49, 0x2, 0x1f ;  /* 0x0c401f0031327f89 */ /* 0x000e2800000e0000 */
[----:B------:R-:W-:Y:S01]  /*1860*/  FMNMX R51, R48, R51, !PT ;  /* 0x0000003330337209 */ /* 0x000fe20007800000 */
[----:B------:R-:W-:-:S05]  /*1870*/  FMUL R48, R91, c[0x0][0x188] ;  /* 0x000062005b307a20 */ /* 0x000fca0000400000 */
[----:B------:R-:W-:Y:S01]  /*1880*/  FMNMX R51, R48, R51, !PT ;  /* 0x0000003330337209 */ /* 0x000fe20007800000 */
[----:B------:R-:W-:-:S05]  /*1890*/  FMUL R48, R94, c[0x0][0x188] ;  /* 0x000062005e307a20 */ /* 0x000fca0000400000 */
[----:B------:R-:W-:Y:S01]  /*18a0*/  FMNMX R51, R48, R51, !PT ;  /* 0x0000003330337209 */ /* 0x000fe20007800000 */
[----:B------:R-:W-:-:S05]  /*18b0*/  FMUL R48, R95, c[0x0][0x188] ;  /* 0x000062005f307a20 */ /* 0x000fca0000400000 */
[----:B------:R-:W-:Y:S01]  /*18c0*/  FMNMX R51, R48, R51, !PT ;  /* 0x0000003330337209 */ /* 0x000fe20007800000 */
[----:B------:R-:W-:Y:S01]  /*18d0*/  FMUL R48, R58, c[0x0][0x188] ;  /* 0x000062003a307a20 */ /* 0x000fe20000400000 */
[----:B0-----:R-:W-:-:S04]  /*18e0*/  FMNMX R50, R49, R50, !PT ;  /* 0x0000003231327209 */ /* 0x001fc80007800000 */
[----:B------:R-:W-:Y:S01]  /*18f0*/  FMNMX R51, R48, R51, !PT ;  /* 0x0000003330337209 */ /* 0x000fe20007800000 */
[----:B------:R-:W0:Y:S01]  /*1900*/  SHFL.BFLY PT, R49, R50, 0x1, 0x1f ;  /* 0x0c201f0032317f89 */ /* 0x000e2200000e0000 */
[----:B------:R-:W-:-:S05]  /*1910*/  FMUL R48, R59, c[0x0][0x188] ;  /* 0x000062003b307a20 */ /* 0x000fca0000400000 */
[----:B------:R-:W-:-:S05]  /*1920*/  FMNMX R51, R48, R51, !PT ;  /* 0x0000003330337209 */ /* 0x000fca0007800000 */
[----:B------:R-:W1:Y:S01]  /*1930*/  SHFL.BFLY PT, R74, R51, 0x2, 0x1f ;  /* 0x0c401f00334a7f89 */ /* 0x000e6200000e0000 */
[----:B0-----:R-:W-:-:S04]  /*1940*/  FMNMX R48, R50, R49, !PT ;  /* 0x0000003132307209 */ /* 0x001fc80007800000 */
[----:B------:R-:W-:-:S05]  /*1950*/  FMNMX R48, R48, R109, !PT ;  /* 0x0000006d30307209 */ /* 0x000fca0007800000 */
[--C-:B------:R-:W-:Y:S02]  /*1960*/  FFMA R49, R32, c[0x0][0x188], -R48.reuse ;  /* 0x0000620020317a23 */ /* 0x100fe40000000830 */
[----:B------:R-:W-:Y:S01]  /*1970*/  FFMA R33, R33, c[0x0][0x188], -R48 ;  /* 0x0000620021217a23 */ /* 0x000fe20000000830 */
[----:B-1----:R-:W-:-:S03]  /*1980*/  FMNMX R32, R51, R74, !PT ;  /* 0x0000004a33207209 */ /* 0x002fc60007800000 */
[----:B------:R-:W-:Y:S02]  /*1990*/  FMUL R50, R33, 1.4426950216293334961 ;  /* 0x3fb8aa3b21327820 */ /* 0x000fe40000400000 */
[----:B------:R-:W0:Y:S01]  /*19a0*/  SHFL.BFLY PT, R33, R32, 0x1, 0x1f ;  /* 0x0c201f0020217f89 */ /* 0x000e2200000e0000 */
[--C-:B------:R-:W-:Y:S02]  /*19b0*/  FFMA R24, R24, c[0x0][0x188], -R48.reuse ;  /* 0x0000620018187a23 */ /* 0x100fe40000000830 */
[----:B------:R-:W-:Y:S02]  /*19c0*/  FMUL R154, R49, 1.4426950216293334961 ;  /* 0x3fb8aa3b319a7820 */ /* 0x000fe40000400000 */
[--C-:B------:R-:W-:Y:S02]  /*19d0*/  FFMA R49, R84, c[0x0][0x188], -R48.reuse ;  /* 0x0000620054317a23 */ /* 0x100fe40000000830 */
[----:B------:R-:W-:Y:S02]  /*19e0*/  FMUL R78, R24, 1.4426950216293334961 ;  /* 0x3fb8aa3b184e7820 */ /* 0x000fe40000400000 */
[----:B------:R-:W-:-:S02]  /*19f0*/  FFMA R25, R25, c[0x0][0x188], -R48 ;  /* 0x0000620019197a23 */ /* 0x000fc40000000830 */
[----:B------:R-:W-:Y:S01]  /*1a00*/  FFMA R28, R28, c[0x0][0x188], -R48 ;  /* 0x000062001c1c7a23 */ /* 0x000fe20000000830 */
[----:B----4-:R-:W-:Y:S01]  /*1a10*/  STS.U16 [R6], R62 ;  /* 0x0000003e06007388 */ /* 0x010fe20000000400 */
[----:B0-----:R-:W-:-:S03]  /*1a20*/  FMNMX R33, R32, R33, !PT ;  /* 0x0000002120217209 */ /* 0x001fc60007800000 */
[----:B--2---:R-:W-:Y:S04]  /*1a30*/  STS.U16 [R6+0x800], R155 ;  /* 0x0008009b06007388 */ /* 0x004fe80000000400 */
[----:B---3--:R-:W-:Y:S01]  /*1a40*/  STS.U16 [R6+0xc00], R72 ;  /* 0x000c004806007388 */ /* 0x008fe20000000400 */
[----:B------:R-:W-:Y:S01]  /*1a50*/  FMNMX R24, R33, R108, !PT ;  /* 0x0000006c21187209 */ /* 0x000fe20007800000 */
[----:B------:R-:W-:Y:S02]  /*1a60*/  FADD R32, -R48, R109 ;  /* 0x0000006d30207221 */ /* 0x000fe40000000100 */
[----:B-----5:R0:W-:Y:S04]  /*1a70*/  STS.U16 [R6+0x400], R76 ;  /* 0x0004004c06007388 */ /* 0x0201e80000000400 */
        /* <DEDUP_REMOVED lines=11> */
[----:B------:R1:W-:Y:S04]  /*1b30*/  STS.U16 [R17+0xf00], R64 ;  /* 0x000f004011007388 */ /* 0x0003e80000000400 */
[----:B------:R-:W-:Y:S01]  /*1b40*/  BAR.SYNC.DEFER_BLOCKING 0x0 ;  /* 0x0000000000007b1d */ /* 0x000fe20000010000 */
[----:B------:R-:W-:-:S02]  /*1b50*/  FMUL R49, R49, 1.4426950216293334961 ;  /* 0x3fb8aa3b31317820 */ /* 0x000fc40000400000 */
[----:B------:R-:W-:Y:S02]  /*1b60*/  FMUL R25, R25, 1.4426950216293334961 ;  /* 0x3fb8aa3b19197820 */ /* 0x000fe40000400000 */
[----:B------:R-:W-:Y:S02]  /*1b70*/  FMUL R28, R28, 1.4426950216293334961 ;  /* 0x3fb8aa3b1c1c7820 */ /* 0x000fe40000400000 */
[----:B------:R-:W-:Y:S02]  /*1b80*/  FFMA R85, R85, c[0x0][0x188], -R48 ;  /* 0x0000620055557a23 */ /* 0x000fe40000000830 */
[----:B------:R-:W-:Y:S02]  /*1b90*/  FMUL R32, R32, 1.4426950216293334961 ;  /* 0x3fb8aa3b20207820 */ /* 0x000fe40000400000 */
[--C-:B------:R-:W-:Y:S02]  /*1ba0*/  FFMA R34, R34, c[0x0][0x188], -R24.reuse ;  /* 0x0000620022227a23 */ /* 0x100fe40000000818 */
[----:B------:R-:W-:Y:S01]  /*1bb0*/  FFMA R35, R35, c[0x0][0x188], -R24 ;  /* 0x0000620023237a23 */ /* 0x000fe20000000818 */
[----:B------:R-:W-:Y:S01]  /*1bc0*/  MUFU.EX2 R79, R49 ;  /* 0x00000031004f7308 */ /* 0x000fe20000000800 */
[----:B------:R-:W-:-:S02]  /*1bd0*/  FMUL R77, R85, 1.4426950216293334961 ;  /* 0x3fb8aa3b554d7820 */ /* 0x000fc40000400000 */
[----:B------:R-:W-:-:S05]  /*1be0*/  FMUL R85, R34, 1.4426950216293334961 ;  /* 0x3fb8aa3b22557820 */ /* 0x000fca0000400000 */
[----:B------:R2:W-:Y:S01]  /*1bf0*/  MUFU.EX2 R49, R28 ;  /* 0x0000001c00317308 */ /* 0x0005e20000000800 */
[--C-:B------:R-:W-:Y:S01]  /*1c00*/  FFMA R80, R80, c[0x0][0x188], -R48.reuse ;  /* 0x0000620050507a23 */ /* 0x100fe20000000830 */
[----:B------:R-:W-:Y:S01]  /*1c10*/  LDSM.16.M88.4 R60, [R19] ;  /* 0x00000000133c783b */ /* 0x000fe20000000200 */
[----:B------:R-:W-:Y:S02]  /*1c20*/  FFMA R81, R81, c[0x0][0x188], -R48 ;  /* 0x0000620051517a23 */ /* 0x000fe40000000830 */
[----:B------:R-:W-:Y:S01]  /*1c30*/  FFMA R82, R82, c[0x0][0x188], -R24 ;  /* 0x0000620052527a23 */ /* 0x000fe20000000818 */
[----:B------:R-:W-:Y:S02]  /*1c40*/  LDSM.16.M88.4 R68, [R19+0x800] ;  /* 0x000800001344783b */ /* 0x000fe40000000200 */
[----:B0-----:R-:W-:Y:S01]  /*1c50*/  MUFU.EX2 R76, R25 ;  /* 0x00000019004c7308 */ /* 0x001fe20000000800 */
[----:B--2---:R-:W-:Y:S01]  /*1c60*/  FADD R28, -R24, R108 ;  /* 0x0000006c181c7221 */ /* 0x004fe20000000100 */
[----:B------:R-:W-:Y:S01]  /*1c70*/  LDSM.16.M88.4 R72, [R19+0xc00] ;  /* 0x000c00001348783b */ /* 0x000fe20000000200 */
[----:B------:R-:W-:-:S05]  /*1c80*/  FMUL R108, R35, 1.4426950216293334961 ;  /* 0x3fb8aa3b236c7820 */ /* 0x000fca0000400000 */
[----:B------:R0:W-:Y:S02]  /*1c90*/  MUFU.EX2 R25, R32 ;  /* 0x0000002000197308 */ /* 0x0001e40000000800 */
[----:B0-----:R-:W0:Y:S01]  /*1ca0*/  LDSM.16.M88.4 R32, [R19+0x400] ;  /* 0x000400001320783b */ /* 0x001e220000000200 */
[----:B------:R-:W-:Y:S02]  /*1cb0*/  FFMA R83, R83, c[0x0][0x188], -R24 ;  /* 0x0000620053537a23 */ /* 0x000fe40000000818 */
[----:B------:R-:W-:Y:S02]  /*1cc0*/  FMUL R28, R28, 1.4426950216293334961 ;  /* 0x3fb8aa3b1c1c7820 */ /* 0x000fe40000400000 */
[----:B------:R-:W-:Y:S02]  /*1cd0*/  FMUL R80, R80, 1.4426950216293334961 ;  /* 0x3fb8aa3b50507820 */ /* 0x000fe40000400000 */
[----:B------:R-:W-:Y:S02]  /*1ce0*/  FMUL R81, R81, 1.4426950216293334961 ;  /* 0x3fb8aa3b51517820 */ /* 0x000fe40000400000 */
[----:B------:R-:W-:-:S02]  /*1cf0*/  FMUL R82, R82, 1.4426950216293334961 ;  /* 0x3fb8aa3b52527820 */ /* 0x000fc40000400000 */
[----:B------:R-:W-:Y:S01]  /*1d00*/  FMUL R83, R83, 1.4426950216293334961 ;  /* 0x3fb8aa3b53537820 */ /* 0x000fe20000400000 */
[----:B------:R-:W-:Y:S08]  /*1d10*/  MUFU.EX2 R148, R80 ;  /* 0x0000005000947308 */ /* 0x000ff00000000800 */
[----:B------:R-:W1:Y:S08]  /*1d20*/  MUFU.EX2 R149, R81 ;  /* 0x0000005100957308 */ /* 0x000e700000000800 */
[----:B------:R-:W-:Y:S08]  /*1d30*/  MUFU.EX2 R154, R154 ;  /* 0x0000009a009a7308 */ /* 0x000ff00000000800 */
[----:B------:R-:W-:Y:S08]  /*1d40*/  MUFU.EX2 R84, R50 ;  /* 0x0000003200547308 */ /* 0x000ff00000000800 */
[----:B------:R-:W-:Y:S08]  /*1d50*/  MUFU.EX2 R109, R82 ;  /* 0x00000052006d7308 */ /* 0x000ff00000000800 */
[----:B------:R-:W2:Y:S08]  /*1d60*/  MUFU.EX2 R155, R83 ;  /* 0x00000053009b7308 */ /* 0x000eb00000000800 */
[----:B------:R-:W-:Y:S08]  /*1d70*/  MUFU.EX2 R85, R85 ;  /* 0x0000005500557308 */ /* 0x000ff00000000800 */
[----:B------:R-:W3:Y:S08]  /*1d80*/  MUFU.EX2 R28, R28 ;  /* 0x0000001c001c7308 */ /* 0x000ef00000000800 */
[----:B------:R-:W4:Y:S01]  /*1d90*/  MUFU.EX2 R108, R108 ;  /* 0x0000006c006c7308 */ /* 0x000f220000000800 */
[----:B------:R-:W-:-:S02]  /*1da0*/  FFMA R56, R56, c[0x0][0x188], -R48 ;  /* 0x0000620038387a23 */ /* 0x000fc40000000830 */
[----:B------:R-:W-:Y:S01]  /*1db0*/  FFMA R86, R86, c[0x0][0x188], -R24 ;  /* 0x0000620056567a23 */ /* 0x000fe20000000818 */
[----:B-1----:R-:W-:Y:S01]  /*1dc0*/  F2FP.PACK_AB R64, R149, R148 ;  /* 0x000000949540723e */ /* 0x002fe200000000ff */
[----:B------:R-:W-:Y:S01]  /*1dd0*/  FMUL R81, R56, 1.4426950216293334961 ;  /* 0x3fb8aa3b38517820 */ /* 0x000fe20000400000 */
[----:B--2---:R-:W-:Y:S01]  /*1de0*/  F2FP.PACK_AB R65, R155, R109 ;  /* 0x0000006d9b41723e */ /* 0x004fe200000000ff */
[----:B------:R-:W-:Y:S01]  /*1df0*/  FFMA R57, R57, c[0x0][0x188], -R48 ;  /* 0x0000620039397a23 */ /* 0x000fe20000000830 */
[----:B------:R-:W-:Y:S01]  /*1e00*/  F2FP.PACK_AB R66, R84, R154 ;  /* 0x0000009a5442723e */ /* 0x000fe200000000ff */
[C---:B------:R-:W-:Y:S02]  /*1e10*/  FMUL R36, R25.reuse, R36 ;  /* 0x0000002419247220 */ /* 0x040fe40000400000 */
[----:B------:R-:W-:Y:S02]  /*1e20*/  FMUL R37, R25, R37 ;  /* 0x0000002519257220 */ /* 0x000fe40000400000 */
[----:B---3--:R-:W-:-:S02]  /*1e30*/  FMUL R38, R28, R38 ;  /* 0x000000261c267220 */ /* 0x008fc40000400000 */
[----:B------:R-:W-:Y:S01]  /*1e40*/  FMUL R39, R28, R39 ;  /* 0x000000271c277220 */ /* 0x000fe20000400000 */
[----:B----4-:R-:W-:Y:S01]  /*1e50*/  F2FP.PACK_AB R67, R108, R85 ;  /* 0x000000556c43723e */ /* 0x010fe200000000ff */
[----:B------:R-:W-:Y:S02]  /*1e60*/  FMUL R56, R86, 1.4426950216293334961 ;  /* 0x3fb8aa3b56387820 */ /* 0x000fe40000400000 */
[--C-:B------:R-:W-:Y:S02]  /*1e70*/  FFMA R87, R87, c[0x0][0x188], -R24.reuse ;  /* 0x0000620057577a23 */ /* 0x100fe40000000818 */
[----:B------:R-:W-:Y:S02]  /*1e80*/  FMUL R82, R57, 1.4426950216293334961 ;  /* 0x3fb8aa3b39527820 */ /* 0x000fe40000400000 */
[----:B------:R-:W-:Y:S02]  /*1e90*/  FMUL R57, R87, 1.4426950216293334961 ;  /* 0x3fb8aa3b57397820 */ /* 0x000fe40000400000 */
[--C-:B------:R-:W-:Y:S01]  /*1ea0*/  FFMA R26, R26, c[0x0][0x188], -R24.reuse ;  /* 0x000062001a1a7a23 */ /* 0x100fe20000000818 */
[----:B------:R-:W1:Y:S01]  /*1eb0*/  MUFU.EX2 R56, R56 ;  /* 0x0000003800387308 */ /* 0x000e620000000800 */
[--C-:B------:R-:W-:Y:S01]  /*1ec0*/  FFMA R30, R30, c[0x0][0x188], -R24.reuse ;  /* 0x000062001e1e7a23 */ /* 0x100fe20000000818 */
[----:B0-----:R-:W-:Y:S01]  /*1ed0*/  HMMA.16816.F32 R36, R64, R32, R36 ;  /* 0x000000204024723c */ /* 0x001fe20000001824 */
[----:B------:R-:W-:-:S02]  /*1ee0*/  FFMA R27, R27, c[0x0][0x188], -R24 ;  /* 0x000062001b1b7a23 */ /* 0x000fc40000000818 */
[C---:B------:R-:W-:Y:S02]  /*1ef0*/  FMUL R40, R25.reuse, R40 ;  /* 0x0000002819287220 */ /* 0x040fe40000400000 */
[----:B------:R-:W-:Y:S01]  /*1f00*/  FMUL R41, R25, R41 ;  /* 0x0000002919297220 */ /* 0x000fe20000400000 */
[----:B------:R-:W0:Y:S01]  /*1f10*/  MUFU.EX2 R77, R77 ;  /* 0x0000004d004d7308 */ /* 0x000e220000000800 */
[C---:B------:R-:W-:Y:S02]  /*1f20*/  FMUL R42, R28.reuse, R42 ;  /* 0x0000002a1c2a7220 */ /* 0x040fe40000400000 */
[----:B------:R-:W-:Y:S02]  /*1f30*/  FMUL R43, R28, R43 ;  /* 0x0000002b1c2b7220 */ /* 0x000fe40000400000 */
[----:B------:R-:W-:Y:S02]  /*1f40*/  FMUL R33, R26, 1.4426950216293334961 ;  /* 0x3fb8aa3b1a217820 */ /* 0x000fe40000400000 */
[----:B------:R-:W-:Y:S01]  /*1f50*/  FMUL R26, R30, 1.4426950216293334961 ;  /* 0x3fb8aa3b1e1a7820 */ /* 0x000fe20000400000 */
[----:B------:R-:W2:Y:S01]  /*1f60*/  MUFU.EX2 R57, R57 ;  /* 0x0000003900397308 */ /* 0x000ea20000000800 */
[----:B------:R-:W-:-:S02]  /*1f70*/  FADD R149, R148, R149 ;  /* 0x0000009594957221 */ /* 0x000fc40000000000 */
[----:B------:R-:W-:Y:S02]  /*1f80*/  FMUL R32, R27, 1.4426950216293334961 ;  /* 0x3fb8aa3b1b207820 */ /* 0x000fe40000400000 */
[----:B------:R-:W-:Y:S02]  /*1f90*/  FADD R30, R109, R155 ;  /* 0x0000009b6d1e7221 */ /* 0x000fe40000000000 */
[----:B------:R-:W-:Y:S01]  /*1fa0*/  FADD R149, R154, R149 ;  /* 0x000000959a957221 */ /* 0x000fe20000000000 */
[----:B------:R-:W3:Y:S01]  /*1fb0*/  MUFU.EX2 R78, R78 ;  /* 0x0000004e004e7308 */ /* 0x000ee20000000800 */
[----:B------:R-:W-:Y:S01]  /*1fc0*/  FADD R85, R85, R30 ;  /* 0x0000001e55557221 */ /* 0x000fe20000000000 */
[----:B------:R-:W-:Y:S01]  /*1fd0*/  HMMA.16816.F32 R40, R64, R60, R40 ;  /* 0x0000003c4028723c */ /* 0x000fe20000001828 */
[C---:B------:R-:W-:Y:S02]  /*1fe0*/  FMUL R44, R25.reuse, R44 ;  /* 0x0000002c192c7220 */ /* 0x040fe40000400000 */
[----:B------:R-:W-:-:S02]  /*1ff0*/  FMUL R45, R25, R45 ;  /* 0x0000002d192d7220 */ /* 0x000fc40000400000 */
[C---:B------:R-:W-:Y:S01]  /*2000*/  FMUL R46, R28.reuse, R46 ;  /* 0x0000002e1c2e7220 */ /* 0x040fe20000400000 */
[----:B------:R-:W4:Y:S01]  /*2010*/  MUFU.EX2 R33, R33 ;  /* 0x0000002100217308 */ /* 0x000f220000000800 */
[C---:B------:R-:W-:Y:S02]  /*2020*/  FMUL R47, R28.reuse, R47 ;  /* 0x0000002f1c2f7220 */ /* 0x040fe40000400000 */
[----:B------:R-:W-:Y:S02]  /*2030*/  FFMA R31, R31, c[0x0][0x188], -R24 ;  /* 0x000062001f1f7a23 */ /* 0x000fe40000000818 */
[C---:B------:R-:W-:Y:S02]  /*2040*/  FMUL R52, R25.reuse, R52 ;  /* 0x0000003419347220 */ /* 0x040fe40000400000 */
[----:B------:R-:W-:Y:S01]  /*2050*/  FMUL R53, R25, R53 ;  /* 0x0000003519357220 */ /* 0x000fe20000400000 */
[----:B------:R-:W5:Y:S01]  /*2060*/  MUFU.EX2 R32, R32 ;  /* 0x0000002000207308 */ /* 0x000f620000000800 */
[----:B------:R-:W-:-:S02]  /*2070*/  FMUL R54, R28, R54 ;  /* 0x000000361c367220 */ /* 0x000fc40000400000 */
[----:B------:R-:W-:Y:S02]  /*2080*/  FMUL R55, R28, R55 ;  /* 0x000000371c377220 */ /* 0x000fe40000400000 */
[--C-:B------:R-:W-:Y:S02]  /*2090*/  FFMA R29, R29, c[0x0][0x188], -R48.reuse ;  /* 0x000062001d1d7a23 */ /* 0x100fe40000000830 */
[----:B------:R-:W-:Y:S02]  /*20a0*/  FADD R84, R84, R149 ;  /* 0x0000009554547221 */ /* 0x000fe40000000000 */
[----:B------:R-:W-:Y:S02]  /*20b0*/  FADD R85, R108, R85 ;  /* 0x000000556c557221 */ /* 0x000fe40000000000 */
[----:B------:R-:W-:Y:S02]  /*20c0*/  FFMA R88, R88, c[0x0][0x188], -R48 ;  /* 0x0000620058587a23 */ /* 0x000fe40000000830 */
[----:B------:R-:W-:-:S02]  /*20d0*/  FMUL R27, R31, 1.4426950216293334961 ;  /* 0x3fb8aa3b1f1b7820 */ /* 0x000fc40000400000 */
[----:B------:R-:W-:Y:S01]  /*20e0*/  FFMA R90, R90, c[0x0][0x188], -R24 ;  /* 0x000062005a5a7a23 */ /* 0x000fe20000000818 */
[C---:B------:R-:W-:Y:S01]  /*20f0*/  HMMA.16816.F32 R44, R64.reuse, R68, R44 ;  /* 0x00000044402c723c */ /* 0x040fe2000000182c */
[----:B------:R-:W-:Y:S01]  /*2100*/  FMUL R29, R29, 1.4426950216293334961 ;  /* 0x3fb8aa3b1d1d7820 */ /* 0x000fe20000400000 */
[----:B------:R-:W2:Y:S01]  /*2110*/  MUFU.EX2 R26, R26 ;  /* 0x0000001a001a7308 */ /* 0x000ea20000000800 */
[----:B------:R-:W-:Y:S02]  /*2120*/  FADD R84, R79, R84 ;  /* 0x000000544f547221 */ /* 0x000fe40000000000 */
[----:B-1----:R-:W-:Y:S02]  /*2130*/  FADD R60, R56, R85 ;  /* 0x00000055383c7221 */ /* 0x002fe40000000000 */
[----:B------:R-:W-:Y:S01]  /*2140*/  FMUL R80, R88, 1.4426950216293334961 ;  /* 0x3fb8aa3b58507820 */ /* 0x000fe20000400000 */
[----:B------:R-:W-:Y:S01]  /*2150*/  HMMA.16816.F32 R64, R64, R72, R52 ;  /* 0x000000484040723c */ /* 0x000fe20000001834 */
[----:B------:R-:W-:Y:S01]  /*2160*/  FFMA R89, R89, c[0x0][0x188], -R48 ;  /* 0x0000620059597a23 */ /* 0x000fe20000000830 */
[----:B------:R1:W1:Y:S01]  /*2170*/  MUFU.EX2 R51, R29 ;  /* 0x0000001d00337308 */ /* 0x0002620000000800 */
[----:B------:R-:W-:-:S02]  /*2180*/  FMUL R31, R90, 1.4426950216293334961 ;  /* 0x3fb8aa3b5a1f7820 */ /* 0x000fc40000400000 */
[----:B------:R-:W-:Y:S02]  /*2190*/  FFMA R91, R91, c[0x0][0x188], -R24 ;  /* 0x000062005b5b7a23 */ /* 0x000fe40000000818 */
[C---:B0-----:R-:W-:Y:S01]  /*21a0*/  F2FP.PACK_AB R52, R77.reuse, R79 ;  /* 0x0000004f4d34723e */ /* 0x041fe200000000ff */
[----:B------:R-:W-:Y:S02]  /*21b0*/  FADD R77, R77, R84 ;  /* 0x000000544d4d7221 */ /* 0x000fe40000000000 */
[----:B------:R-:W0:Y:S01]  /*21c0*/  MUFU.EX2 R27, R27 ;  /* 0x0000001b001b7308 */ /* 0x000e220000000800 */
[----:B--2---:R-:W-:Y:S02]  /*21d0*/  FADD R60, R57, R60 ;  /* 0x0000003c393c7221 */ /* 0x004fe40000000000 */
[----:B------:R-:W-:Y:S02]  /*21e0*/  FMUL R83, R89, 1.4426950216293334961 ;  /* 0x3fb8aa3b59537820 */ /* 0x000fe40000400000 */
[----:B------:R-:W-:Y:S01]  /*21f0*/  FFMA R92, R92, c[0x0][0x188], -R48 ;  /* 0x000062005c5c7a23 */ /* 0x000fe20000000830 */
[----:B------:R-:W-:Y:S01]  /*2200*/  F2FP.PACK_AB R53, R57, R56 ;  /* 0x000000383935723e */ /* 0x000fe200000000ff */
[----:B------:R-:W-:Y:S01]  /*2210*/  FFMA R94, R94, c[0x0][0x188], -R24 ;  /* 0x000062005e5e7a23 */ /* 0x000fe20000000818 */
[----:B------:R-:W2:Y:S01]  /*2220*/  MUFU.EX2 R80, R80 ;  /* 0x0000005000507308 */ /* 0x000ea20000000800 */
[----:B---3--:R-:W-:-:S02]  /*2230*/  FADD R77, R78, R77 ;  /* 0x0000004d4e4d7221 */ /* 0x008fc40000000000 */
[----:B------:R-:W-:Y:S02]  /*2240*/  FMUL R91, R91, 1.4426950216293334961 ;  /* 0x3fb8aa3b5b5b7820 */ /* 0x000fe40000400000 */
[----:B----4-:R-:W-:Y:S01]  /*2250*/  FADD R57, R33, R60 ;  /* 0x0000003c21397221 */ /* 0x010fe20000000000 */
[----:B------:R-:W-:Y:S01]  /*2260*/  F2FP.PACK_AB R54, R76, R78 ;  /* 0x0000004e4c36723e */ /* 0x000fe200000000ff */
[----:B-1----:R-:W-:Y:S01]  /*2270*/  FMUL R29, R92, 1.4426950216293334961 ;  /* 0x3fb8aa3b5c1d7820 */ /* 0x002fe20000400000 */
[----:B------:R-:W1:Y:S01]  /*2280*/  MUFU.EX2 R31, R31 ;  /* 0x0000001f001f7308 */ /* 0x000e620000000800 */
[----:B------:R-:W-:Y:S01]  /*2290*/  FFMA R93, R93, c[0x0][0x188], -R48 ;  /* 0x000062005d5d7a23 */ /* 0x000fe20000000830 */
[----:B-----5:R-:W-:Y:S01]  /*22a0*/  F2FP.PACK_AB R55, R32, R33 ;  /* 0x000000212037723e */ /* 0x020fe200000000ff */
[----:B------:R-:W-:Y:S02]  /*22b0*/  FMUL R30, R94, 1.4426950216293334961 ;  /* 0x3fb8aa3b5e1e7820 */ /* 0x000fe40000400000 */
[----:B------:R-:W-:-:S02]  /*22c0*/  FFMA R95, R95, c[0x0][0x188], -R24 ;  /* 0x000062005f5f7a23 */ /* 0x000fc40000000818 */
[----:B------:R-:W-:Y:S01]  /*22d0*/  FADD R56, R76, R77 ;  /* 0x0000004d4c387221 */ /* 0x000fe20000000000 */
[----:B------:R-:W3:Y:S01]  /*22e0*/  MUFU.EX2 R83, R83 ;  /* 0x0000005300537308 */ /* 0x000ee20000000800 */
[----:B------:R-:W-:Y:S02]  /*22f0*/  FADD R57, R32, R57 ;  /* 0x0000003920397221 */ /* 0x000fe40000000000 */
[----:B------:R-:W-:Y:S02]  /*2300*/  FMUL R50, R93, 1.4426950216293334961 ;  /* 0x3fb8aa3b5d327820 */ /* 0x000fe40000400000 */
[----:B------:R-:W-:-:S03]  /*2310*/  FFMA R58, R58, c[0x0][0x188], -R24 ;  /* 0x000062003a3a7a23 */ /* 0x000fc60000000818 */
[----:B------:R-:W4:Y:S01]  /*2320*/  MUFU.EX2 R73, R91 ;  /* 0x0000005b00497308 */ /* 0x000f220000000800 */
[----:B------:R-:W-:Y:S01]  /*2330*/  FMUL R68, R95, 1.4426950216293334961 ;  /* 0x3fb8aa3b5f447820 */ /* 0x000fe20000400000 */
[----:B------:R-:W-:Y:S01]  /*2340*/  HMMA.16816.F32 R40, R52, R62, R40 ;  /* 0x0000003e3428723c */ /* 0x000fe20000001828 */
[----:B------:R-:W-:Y:S01]  /*2350*/  FADD R56, R49, R56 ;  /* 0x0000003831387221 */ /* 0x000fe20000000000 */
[----:B------:R-:W5:Y:S01]  /*2360*/  LDSM.16.M88.4 R76, [R9] ;  /* 0x00000000094c783b */ /* 0x000f620000000200 */
[----:B------:R-:W-:-:S03]  /*2370*/  FADD R32, R26, R57 ;  /* 0x000000391a207221 */ /* 0x000fc60000000000 */
[----:B------:R-:W1:Y:S01]  /*2380*/  MUFU.EX2 R29, R29 ;  /* 0x0000001d001d7308 */ /* 0x000e620000000800 */
[----:B------:R-:W-:Y:S01]  /*2390*/  FFMA R33, R59, c[0x0][0x188], -R24 ;  /* 0x000062003b217a23 */ /* 0x000fe20000000818 */
[----:B------:R-:W-:Y:S01]  /*23a0*/  HMMA.16816.F32 R60, R52, R34, R36 ;  /* 0x00000022343c723c */ /* 0x000fe20000001824 */
[----:B------:R-:W-:Y:S01]  /*23b0*/  FMUL R72, R58, 1.4426950216293334961 ;  /* 0x3fb8aa3b3a487820 */ /* 0x000fe20000400000 */
[----:B------:R-:W-:Y:S04]  /*23c0*/  LDSM.16.M88.4 R36, [R9+0x400] ;  /* 0x000400000924783b */ /* 0x000fe80000000200 */
[----:B------:R-:W1:Y:S01]  /*23d0*/  MUFU.EX2 R30, R30 ;  /* 0x0000001e001e7308 */ /* 0x000e620000000800 */
[----:B------:R-:W-:Y:S02]  /*23e0*/  FADD R35, R51, R56 ;  /* 0x0000003833237221 */ /* 0x000fe40000000000 */
[----:B0-----:R-:W-:-:S05]  /*23f0*/  FADD R32, R27, R32 ;  /* 0x000000201b207221 */ /* 0x001fca0000000000 */
[----:B------:R-:W-:Y:S01]  /*2400*/  MUFU.EX2 R81, R81 ;  /* 0x0000005100517308 */ /* 0x000fe20000000800 */
[----:B------:R-:W-:Y:S01]  /*2410*/  FMUL R69, R33, 1.4426950216293334961 ;  /* 0x3fb8aa3b21457820 */ /* 0x000fe20000400000 */
[----:B------:R-:W-:Y:S01]  /*2420*/  HMMA.16816.F32 R44, R52, R70, R44 ;  /* 0x00000046342c723c */ /* 0x000fe2000000182c */
[----:B--2---:R-:W-:Y:S01]  /*2430*/  FADD R84, R80, R35 ;  /* 0x0000002350547221 */ /* 0x004fe20000000000 */
[----:B------:R-:W-:Y:S04]  /*2440*/  LDSM.16.M88.4 R56, [R9+0x800] ;  /* 0x000800000938783b */ /* 0x000fe80000000200 */
[----:B------:R-:W0:Y:S01]  /*2450*/  MUFU.EX2 R50, R50 ;  /* 0x0000003200327308 */ /* 0x000e220000000800 */
[----:B-1----:R-:W-:-:S07]  /*2460*/  FADD R86, R31, R32 ;  /* 0x000000201f567221 */ /* 0x002fce0000000000 */
[----:B------:R-:W1:Y:S01]  /*2470*/  MUFU.EX2 R68, R68 ;  /* 0x0000004400447308 */ /* 0x000e620000000800 */
[----:B---3--:R-:W-:Y:S01]  /*2480*/  FADD R84, R83, R84 ;  /* 0x0000005453547221 */ /* 0x008fe20000000000 */
[----:B------:R-:W-:Y:S01]  /*2490*/  LDSM.16.M88.4 R32, [R9+0xc00] ;  /* 0x000c00000920783b */ /* 0x000fe20000000200 */
[----:B----4-:R-:W-:-:S05]  /*24a0*/  FADD R85, R73, R86 ;  /* 0x0000005649557221 */ /* 0x010fca0000000000 */
[----:B------:R-:W2:Y:S01]  /*24b0*/  MUFU.EX2 R72, R72 ;  /* 0x0000004800487308 */ /* 0x000ea20000000800 */
[----:B------:R-:W-:Y:S02]  /*24c0*/  FADD R87, R29, R84 ;  /* 0x000000541d577221 */ /* 0x000fe40000000000 */
[----:B------:R-:W-:-:S05]  /*24d0*/  FADD R85, R30, R85 ;  /* 0x000000551e557221 */ /* 0x000fca0000000000 */
[----:B------:R-:W3:Y:S01]  /*24e0*/  MUFU.EX2 R82, R82 ;  /* 0x0000005200527308 */ /* 0x000ee20000000800 */
[----:B0-----:R-:W-:-:S07]  /*24f0*/  FADD R70, R50, R87 ;  /* 0x0000005732467221 */ /* 0x001fce0000000000 */
[----:B------:R-:W0:Y:S01]  /*2500*/  MUFU.EX2 R69, R69 ;  /* 0x0000004500457308 */ /* 0x000e220000000800 */
[----:B-1----:R-:W-:Y:S02]  /*2510*/  FADD R85, R68, R85 ;  /* 0x0000005544557221 */ /* 0x002fe40000000000 */
[----:B------:R-:W-:Y:S02]  /*2520*/  FADD R71, R81, R70 ;  /* 0x0000004651477221 */ /* 0x000fe40000000000 */
[----:B--2---:R-:W-:Y:S02]  /*2530*/  FADD R70, R72, R85 ;  /* 0x0000005548467221 */ /* 0x004fe40000000000 */
[----:B---3--:R-:W-:Y:S01]  /*2540*/  FADD R71, R82, R71 ;  /* 0x0000004752477221 */ /* 0x008fe20000000000 */
[----:B------:R-:W-:Y:S01]  /*2550*/  HMMA.16816.F32 R64, R52, R74, R64 ;  /* 0x0000004a3440723c */ /* 0x000fe20000001840 */
[----:B0-----:R-:W-:-:S03]  /*2560*/  FADD R70, R69, R70 ;  /* 0x0000004645467221 */ /* 0x001fc60000000000 */
[----:B------:R-:W0:Y:S04]  /*2570*/  SHFL.BFLY PT, R74, R71, 0x2, 0x1f ;  /* 0x0c401f00474a7f89 */ /* 0x000e2800000e0000 */
[----:B------:R-:W1:Y:S01]  /*2580*/  SHFL.BFLY PT, R75, R70, 0x2, 0x1f ;  /* 0x0c401f00464b7f89 */ /* 0x000e6200000e0000 */
[----:B------:R-:W-:Y:S02]  /*2590*/  F2FP.PACK_AB R52, R51, R49 ;  /* 0x000000313334723e */ /* 0x000fe400000000ff */
[----:B------:R-:W-:Y:S02]  /*25a0*/  F2FP.PACK_AB R53, R27, R26 ;  /* 0x0000001a1b35723e */ /* 0x000fe400000000ff */
[----:B------:R-:W-:Y:S02]  /*25b0*/  F2FP.PACK_AB R54, R83, R80 ;  /* 0x000000505336723e */ /* 0x000fe400000000ff */
[----:B------:R-:W-:-:S07]  /*25c0*/  F2FP.PACK_AB R55, R73, R31 ;  /* 0x0000001f4937723e */ /* 0x000fce00000000ff */
[----:B-----5:R-:W-:Y:S01]  /*25d0*/  HMMA.16816.F32 R40, R52, R76, R40 ;  /* 0x0000004c3428723c */ /* 0x020fe20000001828 */
[----:B0-----:R-:W-:Y:S02]  /*25e0*/  FADD R74, R71, R74 ;  /* 0x0000004a474a7221 */ /* 0x001fe40000000000 */
[----:B-1----:R-:W-:-:S05]  /*25f0*/  FADD R75, R70, R75 ;  /* 0x0000004b464b7221 */ /* 0x002fca0000000000 */
[C---:B------:R-:W-:Y:S01]  /*2600*/  HMMA.16816.F32 R60, R52.reuse, R36, R60 ;  /* 0x00000024343c723c */ /* 0x040fe2000000183c */
[----:B------:R-:W0:Y:S04]  /*2610*/  SHFL.BFLY PT, R27, R74, 0x1, 0x1f ;  /* 0x0c201f004a1b7f89 */ /* 0x000e2800000e0000 */
[----:B------:R-:W1:Y:S03]  /*2620*/  SHFL.BFLY PT, R26, R75, 0x1, 0x1f ;  /* 0x0c201f004b1a7f89 */ /* 0x000e6600000e0000 */
[C---:B------:R-:W-:Y:S08]  /*2630*/  HMMA.16816.F32 R44, R52.reuse, R56, R44 ;  /* 0x00000038342c723c */ /* 0x040ff0000000182c */
[----:B------:R-:W-:Y:S01]  /*2640*/  HMMA.16816.F32 R52, R52, R32, R64 ;  /* 0x000000203434723c */ /* 0x000fe20000001840 */
[----:B------:R-:W-:-:S04]  /*2650*/  IADD3 R10, R10, 0x40, RZ ;  /* 0x000000400a0a7810 */ /* 0x000fc80007ffe0ff */
[----:B------:R-:W-:Y:S02]  /*2660*/  ISETP.GE.AND P0, PT, R10, c[0x0][0x1d0], PT ;  /* 0x000074000a007a0c */ /* 0x000fe40003f06270 */
[----:B------:R-:W-:Y:S02]  /*2670*/  F2FP.PACK_AB R64, R50, R29 ;  /* 0x0000001d3240723e */ /* 0x000fe400000000ff */
[----:B------:R-:W-:Y:S02]  /*2680*/  F2FP.PACK_AB R65, R68, R30 ;  /* 0x0000001e4441723e */ /* 0x000fe400000000ff */
[----:B------:R-:W-:Y:S02]  /*2690*/  F2FP.PACK_AB R66, R82, R81 ;  /* 0x000000515242723e */ /* 0x000fe400000000ff */
[----:B------:R-:W-:Y:S01]  /*26a0*/  F2FP.PACK_AB R67, R69, R72 ;  /* 0x000000484543723e */ /* 0x000fe200000000ff */
[----:B0-----:R-:W-:Y:S01]  /*26b0*/  FADD R74, R74, R27 ;  /* 0x0000001b4a4a7221 */ /* 0x001fe20000000000 */
[----:B------:R-:W-:Y:S01]  /*26c0*/  MOV R29, 0x40 ;  /* 0x00000040001d7802 */ /* 0x000fe20000000f00 */
[----:B-1----:R-:W-:Y:S01]  /*26d0*/  FADD R26, R75, R26 ;  /* 0x0000001a4b1a7221 */ /* 0x002fe20000000000 */
[----:B------:R-:W-:-:S03]  /*26e0*/  MOV R109, R48 ;  /* 0x00000030006d7202 */ /* 0x000fc60000000f00 */
[----:B------:R-:W-:Y:S01]  /*26f0*/  HMMA.16816.F32 R40, R64, R78, R40 ;  /* 0x0000004e4028723c */ /* 0x000fe20000001828 */
[C---:B------:R-:W-:Y:S01]  /*2700*/  IMAD R8, R29.reuse, c[0x0][0x1b4], R8 ;  /* 0x00006d001d087a24 */ /* 0x040fe200078e0208 */
[----:B------:R-:W-:Y:S01]  /*2710*/  MOV R108, R24 ;  /* 0x00000018006c7202 */ /* 0x000fe20000000f00 */
[----:B------:R-:W-:Y:S02]  /*2720*/  IMAD R18, R29, c[0x0][0x1a4], R18 ;  /* 0x000069001d127a24 */ /* 0x000fe400078e0212 */
[----:B------:R-:W-:-:S03]  /*2730*/  FFMA R11, R25, R11, R74 ;  /* 0x0000000b190b7223 */ /* 0x000fc6000000004a */
[----:B------:R-:W-:Y:S01]  /*2740*/  HMMA.16816.F32 R36, R64, R38, R60 ;  /* 0x000000264024723c */ /* 0x000fe2000000183c */
[----:B------:R-:W-:-:S07]  /*2750*/  FFMA R21, R28, R21, R26 ;  /* 0x000000151c157223 */ /* 0x000fce000000001a */
[C---:B------:R-:W-:Y:S08]  /*2760*/  HMMA.16816.F32 R44, R64.reuse, R58, R44 ;  /* 0x0000003a402c723c */ /* 0x040ff0000000182c */
[----:B------:R-:W-:Y:S01]  /*2770*/  HMMA.16816.F32 R52, R64, R34, R52 ;  /* 0x000000224034723c */ /* 0x000fe20000001834 */
[----:B------:R-:W-:Y:S01]  /*2780*/  @P0 CALL.REL.NOINC `(.L_x_0) ;  /* 0x0000001000000944 */ /* 0x000fe20003c00000 */
[----:B------:R-:W-:Y:S06]  /*2790*/  BRA `(.L_x_1) ;  /* 0xffffe6b000007947 */ /* 0x000fec000383ffff */
.L_x_0:
[----:B------:R-:W-:Y:S01]  /*27a0*/  SHF.L.U32 R7, R0, 0x2, RZ ;  /* 0x0000000200077819 */ /* 0x000fe200000006ff */
[----:B------:R-:W-:Y:S01]  /*27b0*/  IMAD R10, R2, c[0x0][0x1c0], RZ ;  /* 0x00007000020a7a24 */ /* 0x000fe200078e02ff */
[----:B------:R-:W-:Y:S01]  /*27c0*/  MOV R23, R11 ;  /* 0x0000000b00177202 */ /* 0x000fe20000000f00 */
[----:B------:R-:W-:Y:S01]  /*27d0*/  IMAD R11, R3, c[0x0][0x1c4], RZ ;  /* 0x00007100030b7a24 */ /* 0x000fe200078e02ff */
[----:B------:R-:W-:Y:S01]  /*27e0*/  LOP3.LUT R15, R7, 0xb8, RZ, 0xc0, !PT ;  /* 0x000000b8070f7812 */ /* 0x000fe200078ec0ff */
[----:B------:R-:W-:Y:S01]  /*27f0*/  FMUL R7, R21, 8388608 ;  /* 0x4b00000015077820 */ /* 0x000fe20000400000 */
[----:B------:R-:W-:Y:S01]  /*2800*/  LOP3.LUT R17, R13, 0x180, RZ, 0xc0, !PT ;  /* 0x000001800d117812 */ /* 0x000fe200078ec0ff */
[----:B------:R-:W-:Y:S01]  /*2810*/  FMUL R6, R23, 8388608 ;  /* 0x4b00000017067820 */ /* 0x000fe20000400000 */
[----:B------:R-:W-:Y:S01]  /*2820*/  SHF.R.U32.HI R13, RZ, 0x1, R0 ;  /* 0x00000001ff0d7819 */ /* 0x000fe20000011600 */
[----:B------:R-:W-:Y:S01]  /*2830*/  BAR.SYNC.DEFER_BLOCKING 0x0 ;  /* 0x0000000000007b1d */ /* 0x000fe20000010000 */
[----:B------:R-:W-:Y:S01]  /*2840*/  FSETP.GEU.AND P4, PT, R21, 1.175494350822287508e-38, PT ;  /* 0x008000001500780b */ /* 0x000fe20003f8e000 */
[----:B------:R-:W-:Y:S01]  /*2850*/  IMAD R17, R12, 0x10, R17 ;  /* 0x000000100c117824 */ /* 0x000fe200078e0211 */
[C---:B------:R-:W-:Y:S01]  /*2860*/  SHF.L.U32 R8, R10.reuse, 0x1, RZ ;  /* 0x000000010a087819 */ /* 0x040fe200000006ff */
[----:B------:R-:W-:Y:S01]  /*2870*/  IMAD.HI R10, R10, 0x2, RZ ;  /* 0x000000020a0a7827 */ /* 0x000fe200078e02ff */
[----:B------:R-:W-:-:S02]  /*2880*/  SHF.L.U32 R9, R11, 0x1, RZ ;  /* 0x000000010b097819 */ /* 0x000fc400000006ff */
[----:B------:R-:W-:Y:S02]  /*2890*/  FSETP.GEU.AND P3, PT, R23, 1.175494350822287508e-38, PT ;  /* 0x008000001700780b */ /* 0x000fe40003f6e000 */
[----:B------:R-:W-:Y:S01]  /*28a0*/  LOP3.LUT R19, R13, 0x4, RZ, 0xc0, !PT ;  /* 0x000000040d137812 */ /* 0x000fe200078ec0ff */
[----:B------:R-:W-:Y:S01]  /*28b0*/  IMAD.HI R13, R11, 0x2, RZ ;  /* 0x000000020b0d7827 */ /* 0x000fe200078e02ff */
[----:B------:R-:W-:Y:S02]  /*28c0*/  FSEL R56, R7, R21, !P4 ;  /* 0x0000001507387208 */ /* 0x000fe40006000000 */
[----:B------:R-:W-:Y:S02]  /*28d0*/  SHF.L.U32 R16, R0, 0x6, RZ ;  /* 0x0000000600107819 */ /* 0x000fe400000006ff */
[----:B------:R-:W-:Y:S02]  /*28e0*/  IADD3 R34, P0, P5, R9, c[0x0][0x178], R8 ;  /* 0x00005e0009227a10 */ /* 0x000fe40007d1e008 */
[----:B------:R-:W-:-:S02]  /*28f0*/  FSEL R35, R6, R23, !P3 ;  /* 0x0000001706237208 */ /* 0x000fc40005800000 */
[----:B------:R-:W-:Y:S02]  /*2900*/  IADD3 R8, R56, -0x3f3504f3, RZ ;  /* 0xc0cafb0d38087810 */ /* 0x000fe40007ffe0ff */
[----:B------:R-:W-:Y:S02]  /*2910*/  LOP3.LUT R16, R15, 0x40, R16, 0xf8, !PT ;  /* 0x000000400f107812 */ /* 0x000fe400078ef810 */
[----:B------:R-:W-:Y:S02]  /*2920*/  LEA R19, R12, R19, 0x3 ;  /* 0x000000130c137211 */ /* 0x000fe400078e18ff */
[----:B------:R-:W-:Y:S02]  /*2930*/  IADD3.X R50, R13, c[0x0][0x17c], R10, P0, P5 ;  /* 0x00005f000d327a10 */ /* 0x000fe400007ea40a */
[----:B------:R-:W-:Y:S02]  /*2940*/  IADD3 R6, R35, -0x3f3504f3, RZ ;  /* 0xc0cafb0d23067810 */ /* 0x000fe40007ffe0ff */
[----:B------:R-:W-:-:S02]  /*2950*/  SHF.R.S32.HI R15, RZ, 0x4, R0 ;  /* 0x00000004ff0f7819 */ /* 0x000fc40000011400 */
[C---:B------:R-:W-:Y:S02]  /*2960*/  LOP3.LUT P0, RZ, R0.reuse, 0x60, RZ, 0xc0, !PT ;  /* 0x0000006000ff7812 */ /* 0x040fe4000780c0ff */
[C---:B------:R-:W-:Y:S02]  /*2970*/  SHF.L.U32 R12, R0.reuse, 0x7, RZ ;  /* 0x00000007000c7819 */ /* 0x040fe400000006ff */
[----:B------:R-:W-:Y:S02]  /*2980*/  LOP3.LUT R17, R17, 0x48, R0, 0x78, !PT ;  /* 0x0000004811117812 */ /* 0x000fe400078e7800 */
[----:B------:R-:W-:Y:S02]  /*2990*/  LOP3.LUT R10, R0, 0x10, RZ, 0xc0, !PT ;  /* 0x00000010000a7812 */ /* 0x000fe400078ec0ff */
[----:B------:R-:W-:Y:S02]  /*29a0*/  FSEL R0, RZ, -23, P3 ;  /* 0xc1b80000ff007808 */ /* 0x000fe40001800000 */
[----:B------:R-:W-:-:S02]  /*29b0*/  LOP3.LUT R9, R8, 0xff800000, RZ, 0xc0, !PT ;  /* 0xff80000008097812 */ /* 0x000fc400078ec0ff */
[----:B------:R-:W-:Y:S02]  /*29c0*/  FSETP.GT.AND P3, PT, |R23|, 8.50705917302346158658e+37, PT ;  /* 0x7e8000001700780b */ /* 0x000fe40003f64200 */
[----:B------:R-:W-:Y:S01]  /*29d0*/  LOP3.LUT R6, R6, 0xff800000, RZ, 0xc0, !PT ;  /* 0xff80000006067812 */ /* 0x000fe200078ec0ff */
[----:B------:R-:W0:Y:S01]  /*29e0*/  I2F R11, R9 ;  /* 0x00000009000b7306 */ /* 0x000e220000201400 */
[----:B------:R-:W-:Y:S02]  /*29f0*/  FSETP.GT.AND P1, PT, |R21|, 8.50705917302346158658e+37, PT ;  /* 0x7e8000001500780b */ /* 0x000fe40003f24200 */
[----:B------:R-:W-:Y:S02]  /*2a00*/  FSEL R8, RZ, -23, P4 ;  /* 0xc1b80000ff087808 */ /* 0x000fe40002000000 */
[----:B------:R-:W-:Y:S02]  /*2a10*/  FSETP.GEU.AND P4, PT, |R23|, 1.175494350822287508e-38, PT ;  /* 0x008000001700780b */ /* 0x000fe40003f8e200 */
[----:B------:R-:W-:Y:S01]  /*2a20*/  FSETP.GEU.AND P2, PT, |R21|, 1.175494350822287508e-38, PT ;  /* 0x008000001500780b */ /* 0x000fe20003f4e200 */
[----:B------:R1:W2:Y:S01]  /*2a30*/  I2F R7, R6 ;  /* 0x0000000600077306 */ /* 0x0002a20000201400 */
[----:B------:R-:W-:Y:S01]  /*2a40*/  SGXT R15, R15, 0x1 ;  /* 0x000000010f0f781a */ /* 0x000fe20000000200 */
[----:B------:R-:W-:Y:S01]  /*2a50*/  @P3 FMUL R23, R23, 0.25 ;  /* 0x3e80000017173820 */ /* 0x000fe20000400000 */
[----:B------:R-:W-:Y:S01]  /*2a60*/  LOP3.LUT R31, R17, 0x600, R12, 0xf8, !PT ;  /* 0x00000600111f7812 */ /* 0x000fe200078ef80c */
[----:B------:R-:W-:Y:S01]  /*2a70*/  @P3 FMUL R52, R52, 0.25 ;  /* 0x3e80000034343820 */ /* 0x000fe20000400000 */
[----:B------:R-:W-:Y:S01]  /*2a80*/  LOP3.LUT R30, R16, 0x240, R15, 0x78, !PT ;  /* 0x00000240101e7812 */ /* 0x000fe200078e780f */
[----:B------:R-:W-:Y:S01]  /*2a90*/  @P1 FMUL R21, R21, 0.25 ;  /* 0x3e80000015151820 */ /* 0x000fe20000400000 */
[----:B------:R-:W-:Y:S01]  /*2aa0*/  LEA R32, R10, R19, 0x2 ;  /* 0x000000130a207211 */ /* 0x000fe200078e10ff */
[----:B0-----:R-:W-:Y:S01]  /*2ab0*/  FFMA.FTZ R22, R11, 1.1920928955078125e-07, R8 ;  /* 0x340000000b167823 */ /* 0x001fe20000010008 */
[----:B-1----:R-:W-:Y:S01]  /*2ac0*/  IADD3 R6, R35, -R6, RZ ;  /* 0x8000000623067210 */ /* 0x002fe20007ffe0ff */
[----:B------:R-:W-:Y:S01]  /*2ad0*/  @!P4 FMUL R23, R23, 16777216 ;  /* 0x4b8000001717c820 */ /* 0x000fe20000400000 */
[----:B------:R-:W-:Y:S01]  /*2ae0*/  MOV R33, 0x3dc6b27f ;  /* 0x3dc6b27f00217802 */ /* 0x000fe20000000f00 */
[----:B------:R-:W-:Y:S01]  /*2af0*/  @!P2 FMUL R21, R21, 16777216 ;  /* 0x4b8000001515a820 */ /* 0x000fe20000400000 */
[----:B------:R-:W-:Y:S01]  /*2b00*/  IADD3 R9, R56, -R9, RZ ;  /* 0x8000000938097210 */ /* 0x000fe20007ffe0ff */
[----:B------:R-:W0:Y:S01]  /*2b10*/  MUFU.RCP R11, R23 ;  /* 0x00000017000b7308 */ /* 0x000e220000001000 */
[----:B------:R-:W-:Y:S01]  /*2b20*/  @P3 FMUL R44, R44, 0.25 ;  /* 0x3e8000002c2c3820 */ /* 0x000fe20000400000 */
[----:B------:R-:W-:Y:S01]  /*2b30*/  LOP3.LUT R14, R14, 0x78, RZ, 0xc0, !PT ;  /* 0x000000780e0e7812 */ /* 0x000fe200078ec0ff */
[----:B--2---:R-:W-:-:S02]  /*2b40*/  FFMA.FTZ R0, R7, 1.1920928955078125e-07, R0 ;  /* 0x3400000007007823 */ /* 0x004fc40000010000 */
[----:B------:R-:W-:Y:S02]  /*2b50*/  @P3 FMUL R53, R53, 0.25 ;  /* 0x3e80000035353820 */ /* 0x000fe40000400000 */
[----:B------:R-:W-:Y:S01]  /*2b60*/  @P3 FMUL R45, R45, 0.25 ;  /* 0x3e8000002d2d3820 */ /* 0x000fe20000400000 */
[----:B------:R-:W1:Y:S01]  /*2b70*/  MUFU.RCP R7, R21 ;  /* 0x0000001500077308 */ /* 0x000e620000001000 */
[----:B------:R-:W-:Y:S02]  /*2b80*/  @P1 FMUL R54, R54, 0.25 ;  /* 0x3e80000036361820 */ /* 0x000fe40000400000 */
[----:B------:R-:W-:Y:S02]  /*2b90*/  @P1 FMUL R46, R46, 0.25 ;  /* 0x3e8000002e2e1820 */ /* 0x000fe40000400000 */
[----:B------:R-:W-:Y:S02]  /*2ba0*/  @P1 FMUL R38, R38, 0.25 ;  /* 0x3e80000026261820 */ /* 0x000fe40000400000 */
[----:B------:R-:W-:-:S02]  /*2bb0*/  @P1 FMUL R42, R42, 0.25 ;  /* 0x3e8000002a2a1820 */ /* 0x000fc40000400000 */
[----:B------:R-:W-:Y:S02]  /*2bc0*/  @P3 FMUL R37, R37, 0.25 ;  /* 0x3e80000025253820 */ /* 0x000fe40000400000 */
[----:B------:R-:W-:Y:S02]  /*2bd0*/  @P3 FMUL R36, R36, 0.25 ;  /* 0x3e80000024243820 */ /* 0x000fe40000400000 */
[----:B------:R-:W-:Y:S02]  /*2be0*/  @P3 FMUL R41, R41, 0.25 ;  /* 0x3e80000029293820 */ /* 0x000fe40000400000 */
[----:B------:R-:W-:Y:S02]  /*2bf0*/  @P3 FMUL R40, R40, 0.25 ;  /* 0x3e80000028283820 */ /* 0x000fe40000400000 */
[----:B------:R-:W-:Y:S02]  /*2c00*/  @P1 FMUL R55, R55, 0.25 ;  /* 0x3e80000037371820 */ /* 0x000fe40000400000 */
[----:B------:R-:W-:-:S02]  /*2c10*/  @P1 FMUL R47, R47, 0.25 ;  /* 0x3e8000002f2f1820 */ /* 0x000fc40000400000 */
[----:B------:R-:W-:Y:S02]  /*2c20*/  @P1 FMUL R39, R39, 0.25 ;  /* 0x3e80000027271820 */ /* 0x000fe40000400000 */
[----:B------:R-:W-:Y:S01]  /*2c30*/  @P1 FMUL R43, R43, 0.25 ;  /* 0x3e8000002b2b1820 */ /* 0x000fe20000400000 */
[----:B------:R-:W-:Y:S01]  /*2c40*/  ISETP.GE.U32.AND P1, PT, R56, 0x7f800000, PT ;  /* 0x7f8000003800780c */ /* 0x000fe20003f26070 */
[----:B------:R-:W-:Y:S02]  /*2c50*/  @!P4 FMUL R52, R52, 16777216 ;  /* 0x4b8000003434c820 */ /* 0x000fe40000400000 */
[----:B------:R-:W-:Y:S02]  /*2c60*/  @!P4 FMUL R44, R44, 16777216 ;  /* 0x4b8000002c2cc820 */ /* 0x000fe40000400000 */
[----:B------:R-:W-:Y:S02]  /*2c70*/  @!P4 FMUL R53, R53, 16777216 ;  /* 0x4b8000003535c820 */ /* 0x000fe40000400000 */
[----:B------:R-:W-:-:S02]  /*2c80*/  @!P4 FMUL R45, R45, 16777216 ;  /* 0x4b8000002d2dc820 */ /* 0x000fc40000400000 */
[----:B------:R-:W-:Y:S02]  /*2c90*/  @!P2 FMUL R54, R54, 16777216 ;  /* 0x4b8000003636a820 */ /* 0x000fe40000400000 */
[----:B------:R-:W-:Y:S02]  /*2ca0*/  @!P2 FMUL R46, R46, 16777216 ;  /* 0x4b8000002e2ea820 */ /* 0x000fe40000400000 */
        /* <DEDUP_REMOVED lines=9> */
[----:B------:R-:W-:Y:S01]  /*2d40*/  @!P2 FMUL R43, R43, 16777216 ;  /* 0x4b8000002b2ba820 */ /* 0x000fe20000400000 */
[----:B------:R-:W-:Y:S01]  /*2d50*/  ISETP.GE.U32.AND P2, PT, R35, 0x7f800000, PT ;  /* 0x7f8000002300780c */ /* 0x000fe20003f46070 */
[----:B0-----:R-:W-:-:S02]  /*2d60*/  FMUL R13, R11, R52 ;  /* 0x000000340b0d7220 */ /* 0x001fc40000400000 */
[C---:B------:R-:W-:Y:S02]  /*2d70*/  FMUL R16, R11.reuse, R44 ;  /* 0x0000002c0b107220 */ /* 0x040fe40000400000 */
[C---:B------:R-:W-:Y:S02]  /*2d80*/  FMUL R12, R11.reuse, R53 ;  /* 0x000000350b0c7220 */ /* 0x040fe40000400000 */
[----:B------:R-:W-:Y:S01]  /*2d90*/  FMUL R19, R11, R45 ;  /* 0x0000002d0b137220 */ /* 0x000fe20000400000 */
[----:B------:R-:W-:Y:S01]  /*2da0*/  F2FP.PACK_AB R29, R13, R16 ;  /* 0x000000100d1d723e */ /* 0x000fe200000000ff */
[C---:B-1----:R-:W-:Y:S02]  /*2db0*/  FMUL R10, R7.reuse, R54 ;  /* 0x00000036070a7220 */ /* 0x042fe40000400000 */
[C---:B------:R-:W-:Y:S01]  /*2dc0*/  FMUL R17, R7.reuse, R46 ;  /* 0x0000002e07117220 */ /* 0x040fe20000400000 */
[----:B------:R-:W-:Y:S01]  /*2dd0*/  F2FP.PACK_AB R13, R12, R19 ;  /* 0x000000130c0d723e */ /* 0x000fe200000000ff */
[----:B------:R-:W-:-:S02]  /*2de0*/  FMUL R20, R7, R38 ;  /* 0x0000002607147220 */ /* 0x000fc40000400000 */
[----:B------:R-:W-:Y:S01]  /*2df0*/  FMUL R27, R7, R42 ;  /* 0x0000002a071b7220 */ /* 0x000fe20000400000 */
[----:B------:R-:W-:Y:S01]  /*2e00*/  F2FP.PACK_AB R17, R10, R17 ;  /* 0x000000110a11723e */ /* 0x000fe200000000ff */
[C---:B------:R-:W-:Y:S01]  /*2e10*/  FMUL R23, R11.reuse, R36 ;  /* 0x000000240b177220 */ /* 0x040fe20000400000 */
[----:B------:R-:W-:Y:S01]  /*2e20*/  LOP3.LUT R10, R30, 0x8, RZ, 0x3c, !PT ;  /* 0x000000081e0a7812 */ /* 0x000fe200078e3cff */
[C---:B------:R-:W-:Y:S01]  /*2e30*/  FMUL R28, R11.reuse, R40 ;  /* 0x000000280b1c7220 */ /* 0x040fe20000400000 */
[----:B------:R-:W-:Y:S01]  /*2e40*/  F2FP.PACK_AB R16, R20, R27 ;  /* 0x0000001b1410723e */ /* 0x000fe200000000ff */
[C---:B------:R-:W-:Y:S02]  /*2e50*/  FMUL R21, R11.reuse, R37 ;  /* 0x000000250b157220 */ /* 0x040fe40000400000 */
[----:B------:R-:W-:Y:S01]  /*2e60*/  FMUL R26, R11, R41 ;  /* 0x000000290b1a7220 */ /* 0x000fe20000400000 */
[----:B------:R-:W-:Y:S01]  /*2e70*/  F2FP.PACK_AB R28, R23, R28 ;  /* 0x0000001c171c723e */ /* 0x000fe200000000ff */
[----:B------:R-:W-:-:S02]  /*2e80*/  FMUL R8, R7, R55 ;  /* 0x0000003707087220 */ /* 0x000fc40000400000 */
[----:B------:R-:W-:Y:S01]  /*2e90*/  FMUL R15, R7, R47 ;  /* 0x0000002f070f7220 */ /* 0x000fe20000400000 */
[----:B------:R-:W-:Y:S01]  /*2ea0*/  F2FP.PACK_AB R12, R21, R26 ;  /* 0x0000001a150c723e */ /* 0x000fe200000000ff */
[C---:B------:R-:W-:Y:S01]  /*2eb0*/  FMUL R18, R7.reuse, R39 ;  /* 0x0000002707127220 */ /* 0x040fe20000400000 */
[----:B------:R-:W-:Y:S01]  /*2ec0*/  STS.64 [R30], R28 ;  /* 0x0000001c1e007388 */ /* 0x000fe20000000a00 */
[----:B------:R-:W-:Y:S01]  /*2ed0*/  FMUL R25, R7, R43 ;  /* 0x0000002b07197220 */ /* 0x000fe20000400000 */
[----:B------:R-:W-:Y:S01]  /*2ee0*/  F2FP.PACK_AB R21, R8, R15 ;  /* 0x0000000f0815723e */ /* 0x000fe200000000ff */
[----:B------:R-:W-:Y:S01]  /*2ef0*/  FADD R6, R6, -1 ;  /* 0xbf80000006067421 */ /* 0x000fe20000000000 */
[----:B------:R0:W-:Y:S01]  /*2f00*/  STS.64 [R30+0x100], R12 ;  /* 0x0001000c1e007388 */ /* 0x0001e20000000a00 */
[----:B------:R-:W-:Y:S01]  /*2f10*/  FADD R23, R9, -1 ;  /* 0xbf80000009177421 */ /* 0x000fe20000000000 */
[----:B------:R-:W-:Y:S01]  /*2f20*/  F2FP.PACK_AB R20, R18, R25 ;  /* 0x000000191214723e */ /* 0x000fe200000000ff */
[----:B------:R-:W-:Y:S01]  /*2f30*/  FFMA.FTZ R7, R6, R33, -0.16845393180847167969 ;  /* 0xbe2c7f3006077423 */ /* 0x000fe20000010021 */
[----:B------:R-:W-:Y:S01]  /*2f40*/  STS.64 [R10+0x400], R16 ;  /* 0x000400100a007388 */ /* 0x000fe20000000a00 */
[----:B------:R-:W-:Y:S01]  /*2f50*/  IMAD R9, R4, c[0x0][0x1c8], RZ ;  /* 0x0000720004097a24 */ /* 0x000fe200078e02ff */
[----:B------:R-:W-:Y:S01]  /*2f60*/  MOV R26, c[0x0][0x1c8] ;  /* 0x00007200001a7a02 */ /* 0x000fe20000000f00 */
[----:B------:R-:W-:Y:S01]  /*2f70*/  FFMA.FTZ R7, R6, R7, 0.1716887056827545166 ;  /* 0x3e2fcf2a06077423 */ /* 0x000fe20000010007 */
[----:B------:R1:W-:Y:S01]  /*2f80*/  STS.64 [R10+0x500], R20 ;  /* 0x000500140a007388 */ /* 0x0003e20000000a00 */
[----:B------:R-:W-:Y:S01]  /*2f90*/  FFMA.FTZ R4, R23, R33, -0.16845393180847167969 ;  /* 0xbe2c7f3017047423 */ /* 0x000fe20000010021 */
[----:B------:R-:W-:Y:S01]  /*2fa0*/  LEA R11, R26, R9, 0x2 ;  /* 0x000000091a0b7211 */ /* 0x000fe200078e10ff */
[----:B------:R-:W-:Y:S01]  /*2fb0*/  FFMA.FTZ R7, R6, R7, -0.17900948226451873779 ;  /* 0xbe374e4306077423 */ /* 0x000fe20000010007 */
[----:B0-----:R-:W-:Y:S01]  /*2fc0*/  LOP3.LUT R12, R31, 0x8, RZ, 0x3c, !PT ;  /* 0x000000081f0c7812 */ /* 0x001fe200078e3cff */
[----:B------:R-:W-:Y:S01]  /*2fd0*/  BAR.SYNC.DEFER_BLOCKING 0x0 ;  /* 0x0000000000007b1d */ /* 0x000fe20000010000 */
[----:B------:R-:W-:-:S02]  /*2fe0*/  FFMA.FTZ R4, R23, R4, 0.1716887056827545166 ;  /* 0x3e2fcf2a17047423 */ /* 0x000fc40000010004 */
[C---:B------:R-:W-:Y:S02]  /*2ff0*/  FFMA.FTZ R7, R6.reuse, R7, 0.20512372255325317383 ;  /* 0x3e520bf406077423 */ /* 0x040fe40000010007 */
[C---:B------:R-:W-:Y:S02]  /*3000*/  FFMA.FTZ R4, R23.reuse, R4, -0.17900948226451873779 ;  /* 0xbe374e4317047423 */ /* 0x040fe40000010004 */
[C---:B------:R-:W-:Y:S02]  /*3010*/  FFMA.FTZ R7, R6.reuse, R7, -0.24046532809734344482 ;  /* 0xbe763c8b06077423 */ /* 0x040fe40000010007 */
[C---:B------:R-:W-:Y:S02]  /*3020*/  FFMA.FTZ R4, R23.reuse, R4, 0.20512372255325317383 ;  /* 0x3e520bf417047423 */ /* 0x040fe40000010004 */
[C---:B------:R-:W-:Y:S02]  /*3030*/  FFMA.FTZ R7, R6.reuse, R7, 0.28857114911079406738 ;  /* 0x3e93bf9906077423 */ /* 0x040fe40000010007 */
[----:B------:R-:W-:Y:S01]  /*3040*/  FFMA.FTZ R8, R23, R4, -0.24046532809734344482 ;  /* 0xbe763c8b17087423 */ /* 0x000fe20000010004 */
[----:B------:R-:W-:Y:S01]  /*3050*/  LEA R4, P4, R9, R34, 0x1 ;  /* 0x0000002209047211 */ /* 0x000fe200078808ff */
[----:B------:R-:W-:-:S02]  /*3060*/  FFMA.FTZ R7, R6, R7, -0.36067417263984680176 ;  /* 0xbeb8aa4906077423 */ /* 0x000fc40000010007 */
[----:B------:R-:W-:Y:S02]  /*3070*/  IMAD R13, R26, 0x4, R11 ;  /* 0x000000041a0d7824 */ /* 0x000fe400078e020b */
[----:B------:R-:W-:Y:S02]  /*3080*/  FFMA.FTZ R7, R6, R7, 0.48089820146560668945 ;  /* 0x3ef6384a06077423 */ /* 0x000fe40000010007 */
[C---:B-1----:R-:W-:Y:S01]  /*3090*/  FFMA.FTZ R10, R23.reuse, R8, 0.28857114911079406738 ;  /* 0x3e93bf99170a7423 */ /* 0x042fe20000010008 */
[----:B------:R-:W-:Y:S01]  /*30a0*/  LEA R16, R26, R13, 0x2 ;  /* 0x0000000d1a107211 */ /* 0x000fe200078e10ff */
[----:B------:R-:W-:Y:S01]  /*30b0*/  FFMA.FTZ R7, R6, R7, -0.72134751081466674805 ;  /* 0xbf38aa3b06077423 */ /* 0x000fe20000010007 */
[----:B------:R-:W0:Y:S01]  /*30c0*/  LDS.64 R30, [R31] ;  /* 0x000000001f1e7984 */ /* 0x000e220000000a00 */
[----:B------:R-:W-:Y:S01]  /*30d0*/  FFMA.FTZ R10, R23, R10, -0.36067417263984680176 ;  /* 0xbeb8aa49170a7423 */ /* 0x000fe2000001000a */
[----:B------:R-:W-:Y:S01]  /*30e0*/  LEA R17, R26, R16, 0x2 ;  /* 0x000000101a117211 */ /* 0x000fe200078e10ff */
[----:B------:R-:W-:Y:S01]  /*30f0*/  FMUL R7, R6, R7 ;  /* 0x0000000706077220 */ /* 0x000fe20000400000 */
[----:B------:R1:W2:Y:S01]  /*3100*/  LDS.64 R28, [R12] ;  /* 0x000000000c1c7984 */ /* 0x0002a20000000a00 */
[----:B------:R-:W-:Y:S01]  /*3110*/  IMAD R18, R5, c[0x0][0x1c8], RZ ;  /* 0x0000720005127a24 */ /* 0x000fe200078e02ff */
[----:B------:R-:W-:Y:S01]  /*3120*/  LEA R19, R26, R17, 0x2 ;  /* 0x000000111a137211 */ /* 0x000fe200078e10ff */
[----:B------:R-:W-:Y:S01]  /*3130*/  FMUL R7, R6, R7 ;  /* 0x0000000706077220 */ /* 0x000fe20000400000 */
[----:B------:R-:W-:-:S02]  /*3140*/  LEA.HI.X.SX32 R5, R9, R50, 0x1, P4 ;  /* 0x0000003209057211 */ /* 0x000fc400020f0eff */
[-C--:B------:R-:W-:Y:S01]  /*3150*/  LEA R20, P3, R18, R34.reuse, 0x1 ;  /* 0x0000002212147211 */ /* 0x080fe200078608ff */
[----:B------:R-:W-:Y:S01]  /*3160*/  FFMA.FTZ R15, R6, 1.4426950216293334961, R7 ;  /* 0x3fb8aa3b060f7823 */ /* 0x000fe20000010007 */
[----:B------:R-:W-:Y:S01]  /*3170*/  LEA R6, P5, R11, R34, 0x1 ;  /* 0x000000220b067211 */ /* 0x000fe200078a08ff */
[C---:B-1----:R-:W-:Y:S01]  /*3180*/  FFMA.FTZ R12, R23.reuse, R10, 0.48089820146560668945 ;  /* 0x3ef6384a170c7423 */ /* 0x042fe2000001000a */
[----:B------:R-:W-:Y:S01]  /*3190*/  LEA R10, P4, R16, R34, 0x1 ;  /* 0x00000022100a7211 */ /* 0x000fe200078808ff */
[----:B------:R-:W-:Y:S01]  /*31a0*/  FADD R0, R0, R15 ;  /* 0x0000000f00007221 */ /* 0x000fe20000000000 */
[----:B------:R-:W-:Y:S01]  /*31b0*/  LEA R25, R26, R19, 0x2 ;  /* 0x000000131a197211 */ /* 0x000fe200078e10ff */
[----:B------:R-:W-:Y:S01]  /*31c0*/  FFMA.FTZ R12, R23, R12, -0.72134751081466674805 ;  /* 0xbf38aa3b170c7423 */ /* 0x000fe2000001000c */
[----:B------:R-:W-:Y:S02]  /*31d0*/  LEA R8, P6, R13, R34, 0x1 ;  /* 0x000000220d087211 */ /* 0x000fe400078c08ff */
[----:B------:R-:W-:Y:S01]  /*31e0*/  LEA.HI.X.SX32 R7, R11, R50, 0x1, P5 ;  /* 0x000000320b077211 */ /* 0x000fe200028f0eff */
[----:B------:R-:W-:Y:S01]  /*31f0*/  FMUL R26, R23, R12 ;  /* 0x0000000c171a7220 */ /* 0x000fe20000400000 */
[----:B------:R-:W-:-:S02]  /*3200*/  LEA.HI.X.SX32 R21, R18, R50, 0x1, P3 ;  /* 0x0000003212157211 */ /* 0x000fc400018f0eff */
[----:B------:R-:W-:Y:S01]  /*3210*/  LEA.HI.X.SX32 R11, R16, R50, 0x1, P4 ;  /* 0x00000032100b7211 */ /* 0x000fe200020f0eff */
[----:B------:R-:W-:Y:S01]  /*3220*/  FMUL R26, R23, R26 ;  /* 0x0000001a171a7220 */ /* 0x000fe20000400000 */
[-C--:B------:R-:W-:Y:S02]  /*3230*/  LEA R12, P3, R17, R34.reuse, 0x1 ;  /* 0x00000022110c7211 */ /* 0x080fe400078608ff */
[-C--:B------:R-:W-:Y:S01]  /*3240*/  LEA R16, P4, R19, R34.reuse, 0x1 ;  /* 0x0000002213107211 */ /* 0x080fe200078808ff */
[----:B------:R-:W-:Y:S01]  /*3250*/  FFMA.FTZ R23, R23, 1.4426950216293334961, R26 ;  /* 0x3fb8aa3b17177823 */ /* 0x000fe2000001001a */
[----:B------:R-:W-:Y:S02]  /*3260*/  LEA R18, P5, R25, R34, 0x1 ;  /* 0x0000002219127211 */ /* 0x000fe400078a08ff */
[-C--:B------:R-:W-:Y:S01]  /*3270*/  LEA.HI.X.SX32 R9, R13, R50.reuse, 0x1, P6 ;  /* 0x000000320d097211 */ /* 0x080fe200030f0eff */
[----:B------:R-:W-:Y:S01]  /*3280*/  FADD R22, R22, R23 ;  /* 0x0000001716167221 */ /* 0x000fe20000000000 */
[----:B------:R-:W-:-:S02]  /*3290*/  LEA.HI.X.SX32 R13, R17, R50, 0x1, P3 ;  /* 0x00000032110d7211 */ /* 0x000fc400018f0eff */
[-C--:B------:R-:W-:Y:S02]  /*32a0*/  LEA.HI.X.SX32 R17, R19, R50.reuse, 0x1, P4 ;  /* 0x0000003213117211 */ /* 0x080fe400020f0eff */
[----:B------:R-:W-:Y:S02]  /*32b0*/  LEA.HI.X.SX32 R19, R25, R50, 0x1, P5 ;  /* 0x0000003219137211 */ /* 0x000fe400028f0eff */
[----:B------:R-:W-:Y:S01]  /*32c0*/  @P2 MOV R25, 0x7f800000 ;  /* 0x7f80000000192802 */ /* 0x000fe20000000f00 */
[----:B0-----:R0:W-:Y:S01]  /*32d0*/  STG.E.U16 [R4.64], R30 ;  /* 0x0000001e04007986 */ /* 0x0011e2000c101504 */
[----:B------:R-:W-:Y:S02]  /*32e0*/  @P1 MOV R15, 0x7f800000 ;  /* 0x7f800000000f1802 */ /* 0x000fe40000000f00 */
[C---:B------:R-:W-:Y:S01]  /*32f0*/  FSETP.NEU.AND P3, PT, R35.reuse, RZ, PT ;  /* 0x000000ff2300720b */ /* 0x040fe20003f6d000 */
[----:B------:R-:W-:Y:S01]  /*3300*/  @P2 FFMA.FTZ R0, R35, R25, +INF ;  /* 0x7f80000023002423 */ /* 0x000fe20000010019 */
[----:B--2---:R-:W-:Y:S01]  /*3310*/  PRMT R25, R28, 0x7632, R25 ;  /* 0x000076321c197816 */ /* 0x004fe20000000019 */
[----:B------:R-:W-:Y:S01]  /*3320*/  STG.E.U16 [R6.64], R28 ;  /* 0x0000001c06007986 */ /* 0x000fe2000c101504 */
[C---:B------:R-:W-:Y:S01]  /*3330*/  @P1 FFMA.FTZ R22, R56.reuse, R15, +INF ;  /* 0x7f80000038161423 */ /* 0x040fe2000001000f */
[----:B------:R-:W-:-:S02]  /*3340*/  FSETP.NEU.AND P2, PT, R56, RZ, PT ;  /* 0x000000ff3800720b */ /* 0x000fc40003f4d000 */
[----:B------:R-:W-:Y:S02]  /*3350*/  FSEL R15, R0, -INF , P3 ;  /* 0xff800000000f7808 */ /* 0x000fe40001800000 */
[----:B0-----:R-:W-:Y:S02]  /*3360*/  PRMT R5, R30, 0x7632, R5 ;  /* 0x000076321e057816 */ /* 0x001fe40000000005 */
[----:B------:R-:W-:Y:S02]  /*3370*/  PRMT R0, R29, 0x7632, R0 ;  /* 0x000076321d007816 */ /* 0x000fe40000000000 */
[----:B------:R-:W-:Y:S01]  /*3380*/  FSEL R23, R22, -INF , P2 ;  /* 0xff80000016177808 */ /* 0x000fe20001000000 */
[----:B------:R0:W-:Y:S01]  /*3390*/  STG.E.U16 [R8.64], R5 ;  /* 0x0000000508007986 */ /* 0x0001e2000c101504 */
[----:B------:R-:W-:-:S03]  /*33a0*/  FFMA R22, R15, 0.69314718246459960938, R48 ;  /* 0x3f3172180f167823 */ /* 0x000fc60000000030 */
[----:B------:R1:W-:Y:S01]  /*33b0*/  STG.E.U16 [R10.64], R25 ;  /* 0x000000190a007986 */ /* 0x0003e2000c101504 */
[----:B------:R-:W-:-:S03]  /*33c0*/  FFMA R23, R23, 0.69314718246459960938, R24 ;  /* 0x3f31721817177823 */ /* 0x000fc60000000018 */
[----:B------:R1:W-:Y:S01]  /*33d0*/  STG.E.U16 [R12.64], R31 ;  /* 0x0000001f0c007986 */ /* 0x0003e2000c101504 */
[----:B0-----:R-:W-:-:S03]  /*33e0*/  PRMT R9, R31, 0x7632, R9 ;  /* 0x000076321f097816 */ /* 0x001fc60000000009 */
[----:B------:R1:W-:Y:S04]  /*33f0*/  STG.E.U16 [R16.64], R29 ;  /* 0x0000001d10007986 */ /* 0x0003e8000c101504 */
[----:B------:R1:W-:Y:S04]  /*3400*/  STG.E.U16 [R18.64], R9 ;  /* 0x0000000912007986 */ /* 0x0003e8000c101504 */
[----:B------:R1:W-:Y:S04]  /*3410*/  STG.E.U16 [R20.64], R0 ;  /* 0x0000000014007986 */ /* 0x0003e8000c101504 */
[----:B------:R-:W-:Y:S06]  /*3420*/  BAR.SYNC.DEFER_BLOCKING 0x0 ;  /* 0x0000000000007b1d */ /* 0x000fec0000010000 */
[----:B------:R1:W-:Y:S04]  /*3430*/  STS.64 [R14], R22 ;  /* 0x000000160e007388 */ /* 0x0003e80000000a00 */
[----:B------:R-:W-:Y:S06]  /*3440*/  BAR.SYNC.DEFER_BLOCKING 0x0 ;  /* 0x0000000000007b1d */ /* 0x000fec0000010000 */
[----:B------:R-:W-:Y:S05]  /*3450*/  @P0 EXIT ;  /* 0x000000000000094d */ /* 0x000fea0003800000 */
[----:B-1----:R-:W0:Y:S01]  /*3460*/  LDS R7, [R32] ;  /* 0x0000000020077984 */ /* 0x002e220000000800 */
[----:B------:R-:W-:Y:S01]  /*3470*/  IMAD R2, R2, c[0x0][0x1cc], RZ ;  /* 0x0000730002027a24 */ /* 0x000fe200078e02ff */
[C---:B------:R-:W-:Y:S01]  /*3480*/  SHF.L.U32 R5, R3.reuse, 0x2, RZ ;  /* 0x0000000203057819 */ /* 0x040fe200000006ff */
[----:B------:R-:W-:-:S03]  /*3490*/  IMAD.HI R4, R3, 0x4, RZ ;  /* 0x0000000403047827 */ /* 0x000fc600078e02ff */
[C---:B------:R-:W-:Y:S01]  /*34a0*/  SHF.L.U32 R0, R2.reuse, 0x2, RZ ;  /* 0x0000000202007819 */ /* 0x040fe200000006ff */
[----:B------:R-:W-:-:S03]  /*34b0*/  IMAD.HI R3, R2, 0x4, RZ ;  /* 0x0000000402037827 */ /* 0x000fc600078e02ff */
[----:B------:R-:W-:-:S04]  /*34c0*/  IADD3 R2, P0, P1, R5, c[0x0][0x180], R0 ;  /* 0x0000600005027a10 */ /* 0x000fc8000791e000 */
[----:B------:R-:W-:-:S05]  /*34d0*/  IADD3.X R3, R4, c[0x0][0x184], R3, P0, P1 ;  /* 0x0000610004037a10 */ /* 0x000fca00007e2403 */
[----:B0-----:R-:W-:Y:S01]  /*34e0*/  STG.E [R2.64], R7 ;  /* 0x0000000702007986 */ /* 0x001fe2000c101904 */
[----:B------:R-:W-:Y:S05]  /*34f0*/  EXIT ;  /* 0x000000000000794d */ /* 0x000fea0003800000 */
.L_x_2:
[----:B------:R-:W-:-:S00]  /*3500*/  BRA `(.L_x_2) ;  /* 0xfffffff000007947 */ /* 0x000fc0000383ffff */
[----:B------:R-:W-:-:S00]  /*3510*/  NOP ;  /* 0x0000000000007918 */ /* 0x000fc00000000000 */
        /* <DEDUP_REMOVED lines=14> */
.L_x_3:


//--------------------- .nv.global.init           --------------------------
	.section	.nv.global.init,"aw",@progbits
.nv.global.init:
	.type		_$_str,@object
	.size		_$_str,(.L_0 - _$_str)
_$_str:
        /*0000*/ 	.byte	0x5f, 0x5f, 0x43, 0x55, 0x44, 0x41, 0x5f, 0x46, 0x54, 0x5a, 0x00
.L_0:


//--------------------- .nv.shared.attn_fwd       --------------------------
	.section	.nv.shared.attn_fwd,"aw",@nobits
	.sectionflags	@""
	.align	16
